//
// Generated by NVIDIA NVVM Compiler
//
// Compiler Build ID: CL-36424714
// Cuda compilation tools, release 13.0, V13.0.88
// Based on NVVM 20.0.0
//

.version 9.0
.target sm_100
.address_size 64

	// .globl	_Z19convolution1DKernelILi2ELi2EEvPfiiS0_iii
.const .align 4 .b8 gaussianBlur_filter[20] = {0, 0, 128, 61, 0, 0, 128, 62, 0, 0, 192, 62, 0, 0, 128, 62, 0, 0, 128, 61};
.const .align 4 .b8 c_g[44];
.const .align 4 .b8 c_xg[44];
.const .align 4 .b8 c_xxg[44];
.const .align 8 .f64 c_ig03;
.const .align 8 .f64 c_ig11;
.const .align 8 .f64 c_ig33;
.const .align 8 .f64 c_ig55;
// _ZZ19convolution1DKernelILi2ELi2EEvPfiiS0_iiiE10input_tile has been demoted
// _ZZ19convolution1DKernelILi2ELi2EEvPfiiS0_iiiE15horizontal_tile has been demoted

.visible .entry _Z19convolution1DKernelILi2ELi2EEvPfiiS0_iii(
	.param .u64 .ptr .align 1 _Z19convolution1DKernelILi2ELi2EEvPfiiS0_iii_param_0,
	.param .u32 _Z19convolution1DKernelILi2ELi2EEvPfiiS0_iii_param_1,
	.param .u32 _Z19convolution1DKernelILi2ELi2EEvPfiiS0_iii_param_2,
	.param .u64 .ptr .align 1 _Z19convolution1DKernelILi2ELi2EEvPfiiS0_iii_param_3,
	.param .u32 _Z19convolution1DKernelILi2ELi2EEvPfiiS0_iii_param_4,
	.param .u32 _Z19convolution1DKernelILi2ELi2EEvPfiiS0_iii_param_5,
	.param .u32 _Z19convolution1DKernelILi2ELi2EEvPfiiS0_iii_param_6
)
{
	.reg .pred 	%p<69>;
	.reg .b32 	%r<196>;
	.reg .b32 	%f<109>;
	.reg .b64 	%rd<32>;
	// demoted variable
	.shared .align 4 .b8 _ZZ19convolution1DKernelILi2ELi2EEvPfiiS0_iiiE10input_tile[18496];
	// demoted variable
	.shared .align 4 .b8 _ZZ19convolution1DKernelILi2ELi2EEvPfiiS0_iiiE15horizontal_tile[8704];
	ld.param.u64 	%rd5, [_Z19convolution1DKernelILi2ELi2EEvPfiiS0_iii_param_0];
	ld.param.u32 	%r70, [_Z19convolution1DKernelILi2ELi2EEvPfiiS0_iii_param_1];
	ld.param.u32 	%r71, [_Z19convolution1DKernelILi2ELi2EEvPfiiS0_iii_param_2];
	ld.param.u32 	%r68, [_Z19convolution1DKernelILi2ELi2EEvPfiiS0_iii_param_4];
	ld.param.u32 	%r69, [_Z19convolution1DKernelILi2ELi2EEvPfiiS0_iii_param_5];
	ld.param.u32 	%r72, [_Z19convolution1DKernelILi2ELi2EEvPfiiS0_iii_param_6];
	cvta.to.global.u64 	%rd1, %rd5;
	mov.u32 	%r73, %ctaid.x;
	mov.u32 	%r1, %ntid.x;
	mul.lo.s32 	%r2, %r73, %r1;
	mov.u32 	%r3, %tid.x;
	add.s32 	%r4, %r2, %r3;
	mov.u32 	%r74, %ctaid.y;
	mov.u32 	%r5, %ntid.y;
	mul.lo.s32 	%r6, %r74, %r5;
	mov.u32 	%r7, %tid.y;
	add.s32 	%r8, %r6, %r7;
	setp.eq.s32 	%p4, %r72, 5;
	setp.eq.s32 	%p5, %r70, 2;
	mov.u64 	%rd6, c_g;
	mov.u64 	%rd7, c_xxg;
	selp.b64 	%rd8, %rd7, %rd6, %p5;
	setp.eq.s32 	%p6, %r70, 1;
	mov.u64 	%rd9, c_xg;
	selp.b64 	%rd10, %rd9, %rd8, %p6;
	mov.u64 	%rd11, gaussianBlur_filter;
	selp.b64 	%rd2, %rd11, %rd10, %p4;
	setp.eq.s32 	%p7, %r71, 2;
	selp.b64 	%rd12, %rd7, %rd6, %p7;
	setp.eq.s32 	%p8, %r71, 1;
	selp.b64 	%rd13, %rd9, %rd12, %p8;
	selp.b64 	%rd3, %rd11, %rd13, %p4;
	setp.gt.u32 	%p9, %r7, 67;
	@%p9 bra 	$L__BB0_23;
	shl.b32 	%r9, %r2, 1;
	shl.b32 	%r10, %r6, 1;
	add.s32 	%r11, %r3, %r1;
	max.u32 	%r75, %r11, 68;
	setp.lt.u32 	%p10, %r11, 68;
	selp.u32 	%r76, 1, 0, %p10;
	add.s32 	%r77, %r11, %r76;
	sub.s32 	%r78, %r75, %r77;
	div.u32 	%r79, %r78, %r1;
	add.s32 	%r12, %r79, %r76;
	add.s32 	%r13, %r4, %r2;
	setp.gt.s32 	%p11, %r13, -1;
	setp.lt.s32 	%p12, %r13, %r69;
	and.pred  	%p1, %p11, %p12;
	add.s32 	%r14, %r13, %r1;
	setp.gt.s32 	%p13, %r14, -1;
	setp.lt.s32 	%p14, %r14, %r69;
	and.pred  	%p2, %p13, %p14;
	add.s32 	%r15, %r11, %r1;
	add.s32 	%r16, %r14, %r1;
	setp.gt.s32 	%p15, %r16, -1;
	setp.lt.s32 	%p16, %r16, %r69;
	and.pred  	%p3, %p15, %p16;
	not.pred 	%p20, %p1;
	not.pred 	%p24, %p2;
	not.pred 	%p28, %p3;
	mov.u32 	%r185, %r7;
$L__BB0_2:
	setp.gt.u32 	%p17, %r3, 67;
	@%p17 bra 	$L__BB0_22;
	and.b32  	%r80, %r12, 3;
	setp.eq.s32 	%p18, %r80, 3;
	add.s32 	%r18, %r185, %r10;
	mul.lo.s32 	%r19, %r18, %r69;
	mov.u32 	%r81, _ZZ19convolution1DKernelILi2ELi2EEvPfiiS0_iiiE10input_tile;
	mad.lo.s32 	%r20, %r185, 272, %r81;
	mov.u32 	%r186, %r3;
	@%p18 bra 	$L__BB0_12;
	setp.ge.s32 	%p19, %r18, %r68;
	or.pred  	%p21, %p20, %p19;
	@%p21 bra 	$L__BB0_6;
	add.s32 	%r82, %r13, %r19;
	mul.wide.s32 	%rd14, %r82, 4;
	add.s64 	%rd15, %rd1, %rd14;
	ld.global.f32 	%f16, [%rd15];
	shl.b32 	%r83, %r3, 2;
	add.s32 	%r84, %r20, %r83;
	st.shared.f32 	[%r84], %f16;
$L__BB0_6:
	setp.eq.s32 	%p22, %r80, 0;
	mov.u32 	%r186, %r11;
	@%p22 bra 	$L__BB0_12;
	or.pred  	%p25, %p24, %p19;
	@%p25 bra 	$L__BB0_9;
	add.s32 	%r86, %r14, %r19;
	mul.wide.s32 	%rd16, %r86, 4;
	add.s64 	%rd17, %rd1, %rd16;
	ld.global.f32 	%f17, [%rd17];
	shl.b32 	%r87, %r11, 2;
	add.s32 	%r88, %r20, %r87;
	st.shared.f32 	[%r88], %f17;
$L__BB0_9:
	setp.eq.s32 	%p26, %r80, 1;
	mov.u32 	%r186, %r15;
	@%p26 bra 	$L__BB0_12;
	add.s32 	%r186, %r15, %r1;
	or.pred  	%p29, %p28, %p19;
	@%p29 bra 	$L__BB0_12;
	add.s32 	%r90, %r16, %r19;
	mul.wide.s32 	%rd18, %r90, 4;
	add.s64 	%rd19, %rd1, %rd18;
	ld.global.f32 	%f18, [%rd19];
	shl.b32 	%r91, %r15, 2;
	add.s32 	%r92, %r20, %r91;
	st.shared.f32 	[%r92], %f18;
$L__BB0_12:
	setp.lt.u32 	%p30, %r12, 3;
	@%p30 bra 	$L__BB0_22;
$L__BB0_13:
	setp.ge.s32 	%p31, %r18, %r68;
	add.s32 	%r25, %r186, %r9;
	setp.lt.s32 	%p32, %r25, 0;
	setp.ge.s32 	%p33, %r25, %r69;
	or.pred  	%p34, %p33, %p31;
	or.pred  	%p35, %p34, %p32;
	@%p35 bra 	$L__BB0_15;
	add.s32 	%r93, %r25, %r19;
	mul.wide.s32 	%rd20, %r93, 4;
	add.s64 	%rd21, %rd1, %rd20;
	ld.global.f32 	%f19, [%rd21];
	shl.b32 	%r94, %r186, 2;
	add.s32 	%r95, %r20, %r94;
	st.shared.f32 	[%r95], %f19;
$L__BB0_15:
	setp.ge.s32 	%p36, %r18, %r68;
	add.s32 	%r26, %r186, %r1;
	add.s32 	%r27, %r25, %r1;
	setp.lt.s32 	%p37, %r27, 0;
	setp.ge.s32 	%p38, %r27, %r69;
	or.pred  	%p39, %p38, %p36;
	or.pred  	%p40, %p39, %p37;
	@%p40 bra 	$L__BB0_17;
	add.s32 	%r96, %r27, %r19;
	mul.wide.s32 	%rd22, %r96, 4;
	add.s64 	%rd23, %rd1, %rd22;
	ld.global.f32 	%f20, [%rd23];
	shl.b32 	%r97, %r26, 2;
	add.s32 	%r98, %r20, %r97;
	st.shared.f32 	[%r98], %f20;
$L__BB0_17:
	setp.ge.s32 	%p41, %r18, %r68;
	add.s32 	%r28, %r26, %r1;
	add.s32 	%r29, %r27, %r1;
	setp.lt.s32 	%p42, %r29, 0;
	setp.ge.s32 	%p43, %r29, %r69;
	or.pred  	%p44, %p43, %p41;
	or.pred  	%p45, %p44, %p42;
	@%p45 bra 	$L__BB0_19;
	add.s32 	%r99, %r29, %r19;
	mul.wide.s32 	%rd24, %r99, 4;
	add.s64 	%rd25, %rd1, %rd24;
	ld.global.f32 	%f21, [%rd25];
	shl.b32 	%r100, %r28, 2;
	add.s32 	%r101, %r20, %r100;
	st.shared.f32 	[%r101], %f21;
$L__BB0_19:
	setp.ge.s32 	%p46, %r18, %r68;
	add.s32 	%r30, %r28, %r1;
	add.s32 	%r31, %r29, %r1;
	setp.lt.s32 	%p47, %r31, 0;
	setp.ge.s32 	%p48, %r31, %r69;
	or.pred  	%p49, %p48, %p46;
	or.pred  	%p50, %p49, %p47;
	@%p50 bra 	$L__BB0_21;
	add.s32 	%r102, %r31, %r19;
	mul.wide.s32 	%rd26, %r102, 4;
	add.s64 	%rd27, %rd1, %rd26;
	ld.global.f32 	%f22, [%rd27];
	shl.b32 	%r103, %r30, 2;
	add.s32 	%r104, %r20, %r103;
	st.shared.f32 	[%r104], %f22;
$L__BB0_21:
	add.s32 	%r186, %r30, %r1;
	setp.lt.u32 	%p51, %r186, 68;
	@%p51 bra 	$L__BB0_13;
$L__BB0_22:
	add.s32 	%r185, %r185, %r5;
	setp.lt.u32 	%p52, %r185, 68;
	@%p52 bra 	$L__BB0_2;
$L__BB0_23:
	setp.gt.u32 	%p53, %r7, 67;
	bar.sync 	0;
	@%p53 bra 	$L__BB0_34;
	add.s32 	%r34, %r3, %r1;
	max.u32 	%r105, %r34, 32;
	setp.lt.u32 	%p54, %r34, 32;
	selp.u32 	%r106, 1, 0, %p54;
	add.s32 	%r107, %r34, %r106;
	sub.s32 	%r108, %r105, %r107;
	div.u32 	%r109, %r108, %r1;
	add.s32 	%r35, %r109, %r106;
	and.b32  	%r36, %r35, 3;
	ld.const.f32 	%f1, [%rd3];
	ld.const.f32 	%f2, [%rd3+4];
	ld.const.f32 	%f3, [%rd3+8];
	ld.const.f32 	%f4, [%rd3+12];
	ld.const.f32 	%f5, [%rd3+16];
	add.s32 	%r37, %r34, %r1;
	shl.b32 	%r38, %r1, 3;
	mov.u32 	%r188, %r7;
$L__BB0_25:
	setp.gt.u32 	%p55, %r3, 31;
	@%p55 bra 	$L__BB0_33;
	setp.eq.s32 	%p56, %r36, 3;
	shl.b32 	%r110, %r188, 7;
	mov.u32 	%r111, _ZZ19convolution1DKernelILi2ELi2EEvPfiiS0_iiiE15horizontal_tile;
	add.s32 	%r40, %r111, %r110;
	mov.u32 	%r189, %r3;
	@%p56 bra 	$L__BB0_30;
	setp.eq.s32 	%p57, %r36, 0;
	shl.b32 	%r112, %r3, 3;
	mov.u32 	%r113, _ZZ19convolution1DKernelILi2ELi2EEvPfiiS0_iiiE10input_tile;
	mad.lo.s32 	%r114, %r188, 272, %r113;
	add.s32 	%r41, %r114, %r112;
	ld.shared.f32 	%f23, [%r41];
	fma.rn.f32 	%f24, %f23, %f1, 0f00000000;
	ld.shared.f32 	%f25, [%r41+4];
	fma.rn.f32 	%f26, %f25, %f2, %f24;
	ld.shared.f32 	%f27, [%r41+8];
	fma.rn.f32 	%f28, %f27, %f3, %f26;
	ld.shared.f32 	%f29, [%r41+12];
	fma.rn.f32 	%f30, %f29, %f4, %f28;
	ld.shared.f32 	%f31, [%r41+16];
	fma.rn.f32 	%f32, %f31, %f5, %f30;
	add.s32 	%r42, %r3, %r188;
	shl.b32 	%r115, %r42, 2;
	and.b32  	%r116, %r115, 124;
	add.s32 	%r117, %r40, %r116;
	st.shared.f32 	[%r117], %f32;
	mov.u32 	%r189, %r34;
	@%p57 bra 	$L__BB0_30;
	setp.eq.s32 	%p58, %r36, 1;
	add.s32 	%r43, %r41, %r38;
	ld.shared.f32 	%f33, [%r43];
	fma.rn.f32 	%f34, %f33, %f1, 0f00000000;
	ld.shared.f32 	%f35, [%r43+4];
	fma.rn.f32 	%f36, %f35, %f2, %f34;
	ld.shared.f32 	%f37, [%r43+8];
	fma.rn.f32 	%f38, %f37, %f3, %f36;
	ld.shared.f32 	%f39, [%r43+12];
	fma.rn.f32 	%f40, %f39, %f4, %f38;
	ld.shared.f32 	%f41, [%r43+16];
	fma.rn.f32 	%f42, %f41, %f5, %f40;
	add.s32 	%r44, %r42, %r1;
	shl.b32 	%r118, %r44, 2;
	and.b32  	%r119, %r118, 124;
	add.s32 	%r120, %r40, %r119;
	st.shared.f32 	[%r120], %f42;
	mov.u32 	%r189, %r37;
	@%p58 bra 	$L__BB0_30;
	add.s32 	%r189, %r37, %r1;
	add.s32 	%r121, %r43, %r38;
	ld.shared.f32 	%f43, [%r121];
	fma.rn.f32 	%f44, %f43, %f1, 0f00000000;
	ld.shared.f32 	%f45, [%r121+4];
	fma.rn.f32 	%f46, %f45, %f2, %f44;
	ld.shared.f32 	%f47, [%r121+8];
	fma.rn.f32 	%f48, %f47, %f3, %f46;
	ld.shared.f32 	%f49, [%r121+12];
	fma.rn.f32 	%f50, %f49, %f4, %f48;
	ld.shared.f32 	%f51, [%r121+16];
	fma.rn.f32 	%f52, %f51, %f5, %f50;
	add.s32 	%r122, %r44, %r1;
	shl.b32 	%r123, %r122, 2;
	and.b32  	%r124, %r123, 124;
	add.s32 	%r125, %r40, %r124;
	st.shared.f32 	[%r125], %f52;
$L__BB0_30:
	setp.lt.u32 	%p59, %r35, 3;
	@%p59 bra 	$L__BB0_33;
	shl.b32 	%r126, %r189, 3;
	mad.lo.s32 	%r127, %r188, 272, %r126;
	mov.u32 	%r128, _ZZ19convolution1DKernelILi2ELi2EEvPfiiS0_iiiE10input_tile;
	add.s32 	%r194, %r128, %r127;
	add.s32 	%r190, %r189, %r188;
	add.s32 	%r193, %r190, %r1;
	shl.b32 	%r129, %r1, 1;
	add.s32 	%r192, %r190, %r129;
	mad.lo.s32 	%r191, %r1, 3, %r190;
$L__BB0_32:
	ld.shared.f32 	%f53, [%r194];
	fma.rn.f32 	%f54, %f53, %f1, 0f00000000;
	ld.shared.f32 	%f55, [%r194+4];
	fma.rn.f32 	%f56, %f55, %f2, %f54;
	ld.shared.f32 	%f57, [%r194+8];
	fma.rn.f32 	%f58, %f57, %f3, %f56;
	ld.shared.f32 	%f59, [%r194+12];
	fma.rn.f32 	%f60, %f59, %f4, %f58;
	ld.shared.f32 	%f61, [%r194+16];
	fma.rn.f32 	%f62, %f61, %f5, %f60;
	shl.b32 	%r130, %r190, 2;
	and.b32  	%r131, %r130, 124;
	add.s32 	%r132, %r40, %r131;
	st.shared.f32 	[%r132], %f62;
	add.s32 	%r133, %r194, %r38;
	ld.shared.f32 	%f63, [%r133];
	fma.rn.f32 	%f64, %f63, %f1, 0f00000000;
	ld.shared.f32 	%f65, [%r133+4];
	fma.rn.f32 	%f66, %f65, %f2, %f64;
	ld.shared.f32 	%f67, [%r133+8];
	fma.rn.f32 	%f68, %f67, %f3, %f66;
	ld.shared.f32 	%f69, [%r133+12];
	fma.rn.f32 	%f70, %f69, %f4, %f68;
	ld.shared.f32 	%f71, [%r133+16];
	fma.rn.f32 	%f72, %f71, %f5, %f70;
	shl.b32 	%r134, %r193, 2;
	and.b32  	%r135, %r134, 124;
	add.s32 	%r136, %r40, %r135;
	st.shared.f32 	[%r136], %f72;
	add.s32 	%r137, %r133, %r38;
	ld.shared.f32 	%f73, [%r137];
	fma.rn.f32 	%f74, %f73, %f1, 0f00000000;
	ld.shared.f32 	%f75, [%r137+4];
	fma.rn.f32 	%f76, %f75, %f2, %f74;
	ld.shared.f32 	%f77, [%r137+8];
	fma.rn.f32 	%f78, %f77, %f3, %f76;
	ld.shared.f32 	%f79, [%r137+12];
	fma.rn.f32 	%f80, %f79, %f4, %f78;
	ld.shared.f32 	%f81, [%r137+16];
	fma.rn.f32 	%f82, %f81, %f5, %f80;
	shl.b32 	%r138, %r192, 2;
	and.b32  	%r139, %r138, 124;
	add.s32 	%r140, %r40, %r139;
	st.shared.f32 	[%r140], %f82;
	add.s32 	%r141, %r137, %r38;
	ld.shared.f32 	%f83, [%r141];
	fma.rn.f32 	%f84, %f83, %f1, 0f00000000;
	ld.shared.f32 	%f85, [%r141+4];
	fma.rn.f32 	%f86, %f85, %f2, %f84;
	ld.shared.f32 	%f87, [%r141+8];
	fma.rn.f32 	%f88, %f87, %f3, %f86;
	ld.shared.f32 	%f89, [%r141+12];
	fma.rn.f32 	%f90, %f89, %f4, %f88;
	ld.shared.f32 	%f91, [%r141+16];
	fma.rn.f32 	%f92, %f91, %f5, %f90;
	shl.b32 	%r142, %r191, 2;
	and.b32  	%r143, %r142, 124;
	add.s32 	%r144, %r40, %r143;
	st.shared.f32 	[%r144], %f92;
	shl.b32 	%r145, %r1, 2;
	add.s32 	%r189, %r189, %r145;
	shl.b32 	%r146, %r1, 5;
	add.s32 	%r194, %r194, %r146;
	add.s32 	%r193, %r193, %r145;
	add.s32 	%r192, %r192, %r145;
	add.s32 	%r191, %r191, %r145;
	add.s32 	%r190, %r190, %r145;
	setp.lt.u32 	%p60, %r189, 32;
	@%p60 bra 	$L__BB0_32;
$L__BB0_33:
	add.s32 	%r188, %r188, %r5;
	setp.lt.u32 	%p61, %r188, 68;
	@%p61 bra 	$L__BB0_25;
$L__BB0_34:
	bar.sync 	0;
	shl.b32 	%r65, %r7, 1;
	setp.gt.u32 	%p62, %r7, 33;
	shl.b32 	%r147, %r7, 8;
	mov.u32 	%r148, _ZZ19convolution1DKernelILi2ELi2EEvPfiiS0_iiiE15horizontal_tile;
	add.s32 	%r66, %r148, %r147;
	mov.f32 	%f105, 0f00000000;
	@%p62 bra 	$L__BB0_36;
	add.s32 	%r149, %r65, %r3;
	shl.b32 	%r150, %r149, 2;
	and.b32  	%r151, %r150, 124;
	add.s32 	%r152, %r66, %r151;
	ld.shared.f32 	%f94, [%r152];
	ld.const.f32 	%f95, [%rd2];
	fma.rn.f32 	%f105, %f94, %f95, 0f00000000;
$L__BB0_36:
	setp.gt.u32 	%p63, %r7, 33;
	@%p63 bra 	$L__BB0_38;
	add.s32 	%r153, %r65, %r3;
	shl.b32 	%r154, %r153, 2;
	add.s32 	%r155, %r154, 4;
	and.b32  	%r156, %r155, 124;
	add.s32 	%r157, %r66, %r156;
	ld.shared.f32 	%f96, [%r157+128];
	ld.const.f32 	%f97, [%rd2+4];
	fma.rn.f32 	%f105, %f96, %f97, %f105;
$L__BB0_38:
	setp.gt.u32 	%p64, %r7, 32;
	@%p64 bra 	$L__BB0_40;
	add.s32 	%r158, %r65, %r3;
	shl.b32 	%r159, %r158, 2;
	add.s32 	%r160, %r159, 8;
	and.b32  	%r161, %r160, 124;
	add.s32 	%r162, %r66, %r161;
	ld.shared.f32 	%f98, [%r162+256];
	ld.const.f32 	%f99, [%rd2+8];
	fma.rn.f32 	%f105, %f98, %f99, %f105;
$L__BB0_40:
	setp.gt.u32 	%p65, %r7, 32;
	@%p65 bra 	$L__BB0_42;
	add.s32 	%r163, %r65, %r3;
	shl.b32 	%r164, %r163, 2;
	add.s32 	%r165, %r164, 12;
	and.b32  	%r166, %r165, 124;
	add.s32 	%r167, %r66, %r166;
	ld.shared.f32 	%f100, [%r167+384];
	ld.const.f32 	%f101, [%rd2+12];
	fma.rn.f32 	%f105, %f100, %f101, %f105;
$L__BB0_42:
	setp.gt.u32 	%p66, %r7, 31;
	@%p66 bra 	$L__BB0_44;
	add.s32 	%r168, %r65, %r3;
	shl.b32 	%r169, %r168, 2;
	add.s32 	%r170, %r169, 16;
	and.b32  	%r171, %r170, 124;
	add.s32 	%r172, %r66, %r171;
	ld.shared.f32 	%f102, [%r172+512];
	ld.const.f32 	%f103, [%rd2+16];
	fma.rn.f32 	%f105, %f102, %f103, %f105;
$L__BB0_44:
	add.s32 	%r67, %r69, -4;
	shr.u32 	%r173, %r67, 31;
	add.s32 	%r174, %r67, %r173;
	shr.s32 	%r175, %r174, 1;
	setp.ge.s32 	%p67, %r4, %r175;
	@%p67 bra 	$L__BB0_47;
	add.s32 	%r176, %r68, -4;
	shr.u32 	%r177, %r176, 31;
	add.s32 	%r178, %r176, %r177;
	shr.s32 	%r179, %r178, 1;
	setp.ge.s32 	%p68, %r8, %r179;
	@%p68 bra 	$L__BB0_47;
	ld.param.u64 	%rd31, [_Z19convolution1DKernelILi2ELi2EEvPfiiS0_iii_param_3];
	mul.lo.s32 	%r180, %r67, %r8;
	shr.u32 	%r181, %r180, 31;
	add.s32 	%r182, %r180, %r181;
	shr.s32 	%r183, %r182, 1;
	add.s32 	%r184, %r183, %r4;
	cvta.to.global.u64 	%rd28, %rd31;
	mul.wide.s32 	%rd29, %r184, 4;
	add.s64 	%rd30, %rd28, %rd29;
	st.global.f32 	[%rd30], %f105;
$L__BB0_47:
	ret;

}


// ===== COMPILED SASS (sm_100) =====

	.target	sm_100

	.elftype	@"ET_EXEC"


//--------------------- .note.nv.tkinfo           --------------------------
	.section	.note.nv.tkinfo,"",@"SHT_NOTE"
	.sectionflags	@"SHF_NOTE_NV_TKINFO"
	.tkinfo
        /*0018*/ 	.word	0x00000002
        /*0030*/ 	.string	""
        /*0030*/ 	.string	"ptxas"
        /*0030*/ 	.string	"Cuda compilation tools, release 13.0, V13.0.88"
        /*0030*/ 	.string	"Build cuda_13.0.r13.0/compiler.36424714_0"
        /*0030*/ 	.string	"-arch sm_100 -m 64 "



//--------------------- .note.nv.cuinfo           --------------------------
	.section	.note.nv.cuinfo,"",@"SHT_NOTE"
	.sectionflags	@"SHF_NOTE_NV_CUINFO"
        /*0018*/ 	.short	0x0002
        /*001a*/ 	.short	0x0064
        /*001c*/ 	.short	0x0082
	.zero		2


//--------------------- .nv.info                  --------------------------
	.section	.nv.info,"",@"SHT_CUDA_INFO"
	.align	4


	//----- nvinfo : EIATTR_REGCOUNT
	.align		4
        /*0000*/ 	.byte	0x04, 0x2f
        /*0002*/ 	.short	(.L_9 - .L_8)
	.align		4
.L_8:
        /*0004*/ 	.word	index@(_Z19convolution1DKernelILi2ELi2EEvPfiiS0_iii)
        /*0008*/ 	.word	0x00000020


	//----- nvinfo : EIATTR_FRAME_SIZE
	.align		4
.L_9:
        /*000c*/ 	.byte	0x04, 0x11
        /*000e*/ 	.short	(.L_11 - .L_10)
	.align		4
.L_10:
        /*0010*/ 	.word	index@(_Z19convolution1DKernelILi2ELi2EEvPfiiS0_iii)
        /*0014*/ 	.word	0x00000000


	//----- nvinfo : EIATTR_MIN_STACK_SIZE
	.align		4
.L_11:
        /*0018*/ 	.byte	0x04, 0x12
        /*001a*/ 	.short	(.L_13 - .L_12)
	.align		4
.L_12:
        /*001c*/ 	.word	index@(_Z19convolution1DKernelILi2ELi2EEvPfiiS0_iii)
        /*0020*/ 	.word	0x00000000
.L_13:


//--------------------- .nv.compat                --------------------------
	.section	.nv.compat,"",@"SHT_CUDA_COMPAT_INFO"
	.align	4
        /*0000*/ 	.byte	0x02, 0x09, 0x00, 0x00, 0x02, 0x02, 0x01, 0x00, 0x02, 0x05, 0x05, 0x00, 0x03, 0x07, 0x01, 0x01
        /*0010*/ 	.byte	0x02, 0x03, 0x00, 0x00, 0x02, 0x06, 0x01, 0x00, 0x04, 0x0b, 0x08, 0x00, 0x09, 0x00, 0x00, 0x00
        /*0020*/ 	.byte	0x00, 0x00, 0x00, 0x00


//--------------------- .nv.info._Z19convolution1DKernelILi2ELi2EEvPfiiS0_iii --------------------------
	.section	.nv.info._Z19convolution1DKernelILi2ELi2EEvPfiiS0_iii,"",@"SHT_CUDA_INFO"
	.sectionflags	@""
	.align	4


	//----- nvinfo : EIATTR_CUDA_API_VERSION
	.align		4
        /*0000*/ 	.byte	0x04, 0x37
        /*0002*/ 	.short	(.L_15 - .L_14)
.L_14:
        /*0004*/ 	.word	0x00000082


	//----- nvinfo : EIATTR_KPARAM_INFO
	.align		4
.L_15:
        /*0008*/ 	.byte	0x04, 0x17
        /*000a*/ 	.short	(.L_17 - .L_16)
.L_16:
        /*000c*/ 	.word	0x00000000
        /*0010*/ 	.short	0x0006
        /*0012*/ 	.short	0x0020
        /*0014*/ 	.byte	0x00, 0xf0, 0x11, 0x00


	//----- nvinfo : EIATTR_KPARAM_INFO
	.align		4
.L_17:
        /*0018*/ 	.byte	0x04, 0x17
        /*001a*/ 	.short	(.L_19 - .L_18)
.L_18:
        /*001c*/ 	.word	0x00000000
        /*0020*/ 	.short	0x0005
        /*0022*/ 	.short	0x001c
        /*0024*/ 	.byte	0x00, 0xf0, 0x11, 0x00


	//----- nvinfo : EIATTR_KPARAM_INFO
	.align		4
.L_19:
        /*0028*/ 	.byte	0x04, 0x17
        /*002a*/ 	.short	(.L_21 - .L_20)
.L_20:
        /*002c*/ 	.word	0x00000000
        /*0030*/ 	.short	0x0004
        /*0032*/ 	.short	0x0018
        /*0034*/ 	.byte	0x00, 0xf0, 0x11, 0x00


	//----- nvinfo : EIATTR_KPARAM_INFO
	.align		4
.L_21:
        /*0038*/ 	.byte	0x04, 0x17
        /*003a*/ 	.short	(.L_23 - .L_22)
.L_22:
        /*003c*/ 	.word	0x00000000
        /*0040*/ 	.short	0x0003
        /*0042*/ 	.short	0x0010
        /*0044*/ 	.byte	0x00, 0xf5, 0x21, 0x00


	//----- nvinfo : EIATTR_KPARAM_INFO
	.align		4
.L_23:
        /*0048*/ 	.byte	0x04, 0x17
        /*004a*/ 	.short	(.L_25 - .L_24)
.L_24:
        /*004c*/ 	.word	0x00000000
        /*0050*/ 	.short	0x0002
        /*0052*/ 	.short	0x000c
        /*0054*/ 	.byte	0x00, 0xf0, 0x11, 0x00


	//----- nvinfo : EIATTR_KPARAM_INFO
	.align		4
.L_25:
        /*0058*/ 	.byte	0x04, 0x17
        /*005a*/ 	.short	(.L_27 - .L_26)
.L_26:
        /*005c*/ 	.word	0x00000000
        /*0060*/ 	.short	0x0001
        /*0062*/ 	.short	0x0008
        /*0064*/ 	.byte	0x00, 0xf0, 0x11, 0x00


	//----- nvinfo : EIATTR_KPARAM_INFO
	.align		4
.L_27:
        /*0068*/ 	.byte	0x04, 0x17
        /*006a*/ 	.short	(.L_29 - .L_28)
.L_28:
        /*006c*/ 	.word	0x00000000
        /*0070*/ 	.short	0x0000
        /*0072*/ 	.short	0x0000
        /*0074*/ 	.byte	0x00, 0xf5, 0x21, 0x00


	//----- nvinfo : EIATTR_SPARSE_MMA_MASK
	.align		4
.L_29:
        /*0078*/ 	.byte	0x03, 0x50
        /*007a*/ 	.short	0x0000


	//----- nvinfo : EIATTR_MAXREG_COUNT
	.align		4
        /*007c*/ 	.byte	0x03, 0x1b
        /*007e*/ 	.short	0x00ff


	//----- nvinfo : EIATTR_NUM_BARRIERS
	.align		4
        /*0080*/ 	.byte	0x02, 0x4c
        /*0082*/ 	.byte	0x01
	.zero		1


	//----- nvinfo : EIATTR_MERCURY_ISA_VERSION
	.align		4
        /*0084*/ 	.byte	0x03, 0x5f
        /*0086*/ 	.short	0x0101


	//----- nvinfo : EIATTR_VRC_CTA_INIT_COUNT
	.align		4
        /*0088*/ 	.byte	0x02, 0x4a
	.zero		1
	.zero		1


	//----- nvinfo : EIATTR_EXIT_INSTR_OFFSETS
	.align		4
        /*008c*/ 	.byte	0x04, 0x1c
        /*008e*/ 	.short	(.L_31 - .L_30)


	//   ....[0]....
.L_30:
        /*0090*/ 	.word	0x000018f0


	//   ....[1]....
        /*0094*/ 	.word	0x000019b0


	//   ....[2]....
        /*0098*/ 	.word	0x00001a30


	//----- nvinfo : EIATTR_CRS_STACK_SIZE
	.align		4
.L_31:
        /*009c*/ 	.byte	0x04, 0x1e
        /*009e*/ 	.short	(.L_33 - .L_32)
.L_32:
        /*00a0*/ 	.word	0x00000000


	//----- nvinfo : EIATTR_CBANK_PARAM_SIZE
	.align		4
.L_33:
        /*00a4*/ 	.byte	0x03, 0x19
        /*00a6*/ 	.short	0x0024


	//----- nvinfo : EIATTR_PARAM_CBANK
	.align		4
        /*00a8*/ 	.byte	0x04, 0x0a
        /*00aa*/ 	.short	(.L_35 - .L_34)
	.align		4
.L_34:
        /*00ac*/ 	.word	index@(.nv.constant0._Z19convolution1DKernelILi2ELi2EEvPfiiS0_iii)
        /*00b0*/ 	.short	0x0380
        /*00b2*/ 	.short	0x0024


	//----- nvinfo : EIATTR_SW_WAR
	.align		4
.L_35:
        /*00b4*/ 	.byte	0x04, 0x36
        /*00b6*/ 	.short	(.L_37 - .L_36)
.L_36:
        /*00b8*/ 	.word	0x00000008
.L_37:


//--------------------- .nv.callgraph             --------------------------
	.section	.nv.callgraph,"",@"SHT_CUDA_CALLGRAPH"
	.align	4
	.sectionentsize	8
	.align		4
        /*0000*/ 	.word	0x00000000
	.align		4
        /*0004*/ 	.word	0xffffffff
	.align		4
        /*0008*/ 	.word	0x00000000
	.align		4
        /*000c*/ 	.word	0xfffffffe
	.align		4
        /*0010*/ 	.word	0x00000000
	.align		4
        /*0014*/ 	.word	0xfffffffd
	.align		4
        /*0018*/ 	.word	0x00000000
	.align		4
        /*001c*/ 	.word	0xfffffffc


//--------------------- .nv.constant3             --------------------------
	.section	.nv.constant3,"a",@progbits
	.align	8
.nv.constant3:
	.type		gaussianBlur_filter,@object
	.size		gaussianBlur_filter,(c_g - gaussianBlur_filter)
gaussianBlur_filter:
        /*0000*/ 	.byte	0x00, 0x00, 0x80, 0x3d, 0x00, 0x00, 0x80, 0x3e, 0x00, 0x00, 0xc0, 0x3e, 0x00, 0x00, 0x80, 0x3e
        /*0010*/ 	.byte	0x00, 0x00, 0x80, 0x3d
	.type		c_g,@object
	.size		c_g,(c_xg - c_g)
c_g:
	.zero		44
	.type		c_xg,@object
	.size		c_xg,(c_xxg - c_xg)
c_xg:
	.zero		44
	.type		c_xxg,@object
	.size		c_xxg,(c_ig03 - c_xxg)
c_xxg:
	.zero		44
	.type		c_ig03,@object
	.size		c_ig03,(c_ig11 - c_ig03)
c_ig03:
	.zero		8
	.type		c_ig11,@object
	.size		c_ig11,(c_ig33 - c_ig11)
c_ig11:
	.zero		8
	.type		c_ig33,@object
	.size		c_ig33,(c_ig55 - c_ig33)
c_ig33:
	.zero		8
	.type		c_ig55,@object
	.size		c_ig55,(.L_7 - c_ig55)
c_ig55:
	.zero		8
.L_7:


//--------------------- .text._Z19convolution1DKernelILi2ELi2EEvPfiiS0_iii --------------------------
	.section	.text._Z19convolution1DKernelILi2ELi2EEvPfiiS0_iii,"ax",@progbits
	.align	128
        .global         _Z19convolution1DKernelILi2ELi2EEvPfiiS0_iii
        .type           _Z19convolution1DKernelILi2ELi2EEvPfiiS0_iii,@function
        .size           _Z19convolution1DKernelILi2ELi2EEvPfiiS0_iii,(.L_x_25 - _Z19convolution1DKernelILi2ELi2EEvPfiiS0_iii)
        .other          _Z19convolution1DKernelILi2ELi2EEvPfiiS0_iii,@"STO_CUDA_ENTRY STV_DEFAULT"
_Z19convolution1DKernelILi2ELi2EEvPfiiS0_iii:
.text._Z19convolution1DKernelILi2ELi2EEvPfiiS0_iii:
[----:B------:R-:W-:Y:S01]  /*0000*/  LDC R1, c[0x0][0x37c] ;  /* 0x0000df00ff017b82 */ /* 0x000fe20000000800 */
[----:B------:R-:W0:Y:S07]  /*0010*/  S2R R0, SR_TID.Y ;  /* 0x0000000000007919 */ /* 0x000e2e0000002200 */
[----:B------:R-:W1:Y:S01]  /*0020*/  LDC R2, c[0x0][0x360] ;  /* 0x0000d800ff027b82 */ /* 0x000e620000000800 */
[----:B------:R-:W2:Y:S01]  /*0030*/  LDCU.64 UR6, c[0x0][0x358] ;  /* 0x00006b00ff0677ac */ /* 0x000ea20008000a00 */
[----:B------:R-:W-:Y:S01]  /*0040*/  BSSY.RECONVERGENT B2, `(.L_x_0) ;  /* 0x0000099000027945 */ /* 0x000fe20003800200 */
[----:B------:R-:W3:Y:S05]  /*0050*/  S2R R3, SR_TID.X ;  /* 0x0000000000037919 */ /* 0x000eea0000002100 */
[----:B------:R-:W1:Y:S08]  /*0060*/  S2UR UR4, SR_CTAID.X ;  /* 0x00000000000479c3 */ /* 0x000e700000002500 */
[----:B------:R-:W4:Y:S08]  /*0070*/  S2UR UR5, SR_CTAID.Y ;  /* 0x00000000000579c3 */ /* 0x000f300000002600 */
[----:B------:R-:W4:Y:S01]  /*0080*/  LDC R4, c[0x0][0x364] ;  /* 0x0000d900ff047b82 */ /* 0x000f220000000800 */
[----:B0-----:R-:W-:Y:S01]  /*0090*/  ISETP.GT.U32.AND P0, PT, R0, 0x43, PT ;  /* 0x000000430000780c */ /* 0x001fe20003f04070 */
[----:B-1----:R-:W-:-:S04]  /*00a0*/  IMAD R6, R2, UR4, RZ ;  /* 0x0000000402067c24 */ /* 0x002fc8000f8e02ff */
[----:B---3--:R-:W-:Y:S02]  /*00b0*/  IMAD.IADD R21, R6, 0x1, R3 ;  /* 0x0000000106157824 */ /* 0x008fe400078e0203 */
[----:B----4-:R-:W-:-:S04]  /*00c0*/  IMAD R5, R4, UR5, RZ ;  /* 0x0000000504057c24 */ /* 0x010fc8000f8e02ff */
[----:B------:R-:W-:Y:S02]  /*00d0*/  IMAD.IADD R20, R5, 0x1, R0 ;  /* 0x0000000105147824 */ /* 0x000fe400078e0200 */
[----:B--2---:R-:W-:Y:S05]  /*00e0*/  @P0 BRA `(.L_x_1) ;  /* 0x0000000800380947 */ /* 0x004fea0003800000 */
[----:B------:R-:W0:Y:S01]  /*00f0*/  I2F.U32.RP R11, R2 ;  /* 0x00000002000b7306 */ /* 0x000e220000209000 */
[C---:B------:R-:W-:Y:S01]  /*0100*/  IMAD.IADD R7, R2.reuse, 0x1, R3 ;  /* 0x0000000102077824 */ /* 0x040fe200078e0203 */
[----:B------:R-:W1:Y:S01]  /*0110*/  LDCU UR4, c[0x0][0x39c] ;  /* 0x00007380ff0477ac */ /* 0x000e620008000800 */
[----:B------:R-:W-:Y:S02]  /*0120*/  ISETP.NE.U32.AND P3, PT, R2, RZ, PT ;  /* 0x000000ff0200720c */ /* 0x000fe40003f65070 */
[----:B------:R-:W-:Y:S01]  /*0130*/  MOV R18, R0 ;  /* 0x0000000000127202 */ /* 0x000fe20000000f00 */
[C---:B------:R-:W-:Y:S01]  /*0140*/  IMAD.IADD R19, R7.reuse, 0x1, R2 ;  /* 0x0000000107137824 */ /* 0x040fe200078e0202 */
[C---:B------:R-:W-:Y:S02]  /*0150*/  ISETP.GE.U32.AND P0, PT, R7.reuse, 0x44, PT ;  /* 0x000000440700780c */ /* 0x040fe40003f06070 */
[----:B------:R-:W-:Y:S02]  /*0160*/  VIMNMX.U32 R10, PT, PT, R7, 0x44, !PT ;  /* 0x00000044070a7848 */ /* 0x000fe40007fe0000 */
[----:B------:R-:W-:Y:S01]  /*0170*/  SEL R12, RZ, 0x1, P0 ;  /* 0x00000001ff0c7807 */ /* 0x000fe20000000000 */
[----:B0-----:R-:W0:Y:S02]  /*0180*/  MUFU.RCP R11, R11 ;  /* 0x0000000b000b7308 */ /* 0x001e240000001000 */
[----:B0-----:R-:W-:-:S06]  /*0190*/  IADD3 R8, PT, PT, R11, 0xffffffe, RZ ;  /* 0x0ffffffe0b087810 */ /* 0x001fcc0007ffe0ff */
[----:B------:R0:W2:Y:S02]  /*01a0*/  F2I.FTZ.U32.TRUNC.NTZ R9, R8 ;  /* 0x0000000800097305 */ /* 0x0000a4000021f000 */
[----:B0-----:R-:W-:Y:S02]  /*01b0*/  HFMA2 R8, -RZ, RZ, 0, 0 ;  /* 0x00000000ff087431 */ /* 0x001fe400000001ff */
[----:B--2---:R-:W-:-:S04]  /*01c0*/  IMAD.MOV R13, RZ, RZ, -R9 ;  /* 0x000000ffff0d7224 */ /* 0x004fc800078e0a09 */
[----:B------:R-:W-:-:S04]  /*01d0*/  IMAD R13, R13, R2, RZ ;  /* 0x000000020d0d7224 */ /* 0x000fc800078e02ff */
[----:B------:R-:W-:Y:S01]  /*01e0*/  IMAD.HI.U32 R14, R9, R13, R8 ;  /* 0x0000000d090e7227 */ /* 0x000fe200078e0008 */
[----:B------:R-:W-:-:S05]  /*01f0*/  IADD3 R9, PT, PT, R10, -R7, -R12 ;  /* 0x800000070a097210 */ /* 0x000fca0007ffe80c */
[----:B------:R-:W-:-:S04]  /*0200*/  IMAD.HI.U32 R13, R14, R9, RZ ;  /* 0x000000090e0d7227 */ /* 0x000fc800078e00ff */
[----:B------:R-:W-:-:S04]  /*0210*/  IMAD.MOV R11, RZ, RZ, -R13 ;  /* 0x000000ffff0b7224 */ /* 0x000fc800078e0a0d */
[----:B------:R-:W-:Y:S01]  /*0220*/  IMAD R11, R2, R11, R9 ;  /* 0x0000000b020b7224 */ /* 0x000fe200078e0209 */
[----:B------:R-:W-:-:S04]  /*0230*/  IADD3 R9, PT, PT, R6, R21, RZ ;  /* 0x0000001506097210 */ /* 0x000fc80007ffe0ff */
[----:B------:R-:W-:-:S13]  /*0240*/  ISETP.GE.U32.AND P0, PT, R11, R2, PT ;  /* 0x000000020b00720c */ /* 0x000fda0003f06070 */
[--C-:B------:R-:W-:Y:S01]  /*0250*/  @P0 IMAD.IADD R11, R11, 0x1, -R2.reuse ;  /* 0x000000010b0b0824 */ /* 0x100fe200078e0a02 */
[----:B------:R-:W-:Y:S02]  /*0260*/  @P0 IADD3 R13, PT, PT, R13, 0x1, RZ ;  /* 0x000000010d0d0810 */ /* 0x000fe40007ffe0ff */
[----:B-1----:R-:W-:Y:S02]  /*0270*/  ISETP.GE.AND P0, PT, R9, UR4, PT ;  /* 0x0000000409007c0c */ /* 0x002fe4000bf06270 */
[----:B------:R-:W-:Y:S01]  /*0280*/  ISETP.GE.U32.AND P4, PT, R11, R2, PT ;  /* 0x000000020b00720c */ /* 0x000fe20003f86070 */
[C---:B------:R-:W-:Y:S01]  /*0290*/  IMAD.IADD R11, R9.reuse, 0x1, R2 ;  /* 0x00000001090b7824 */ /* 0x040fe200078e0202 */
[----:B------:R-:W-:-:S03]  /*02a0*/  ISETP.GT.AND P0, PT, R9, -0x1, !P0 ;  /* 0xffffffff0900780c */ /* 0x000fc60004704270 */
[C---:B------:R-:W-:Y:S01]  /*02b0*/  IMAD.IADD R8, R11.reuse, 0x1, R2 ;  /* 0x000000010b087824 */ /* 0x040fe200078e0202 */
[----:B------:R-:W-:-:S04]  /*02c0*/  ISETP.GE.AND P1, PT, R11, UR4, PT ;  /* 0x000000040b007c0c */ /* 0x000fc8000bf26270 */
[C---:B------:R-:W-:Y:S02]  /*02d0*/  ISETP.GE.AND P2, PT, R8.reuse, UR4, PT ;  /* 0x0000000408007c0c */ /* 0x040fe4000bf46270 */
[----:B------:R-:W-:Y:S01]  /*02e0*/  ISETP.GT.AND P1, PT, R11, -0x1, !P1 ;  /* 0xffffffff0b00780c */ /* 0x000fe20004f24270 */
[----:B------:R-:W-:Y:S01]  /*02f0*/  @P4 VIADD R13, R13, 0x1 ;  /* 0x000000010d0d4836 */ /* 0x000fe20000000000 */
[----:B------:R-:W-:Y:S02]  /*0300*/  @!P3 LOP3.LUT R13, RZ, R2, RZ, 0x33, !PT ;  /* 0x00000002ff0db212 */ /* 0x000fe400078e33ff */
[----:B------:R-:W-:-:S03]  /*0310*/  ISETP.GT.AND P2, PT, R8, -0x1, !P2 ;  /* 0xffffffff0800780c */ /* 0x000fc60005744270 */
[----:B------:R-:W-:-:S10]  /*0320*/  IMAD.IADD R10, R12, 0x1, R13 ;  /* 0x000000010c0a7824 */ /* 0x000fd400078e020d */
.L_x_11:
[----:B------:R-:W-:Y:S01]  /*0330*/  ISETP.GT.U32.AND P3, PT, R3, 0x43, PT ;  /* 0x000000430300780c */ /* 0x000fe20003f64070 */
[----:B------:R-:W-:-:S12]  /*0340*/  BSSY.RECONVERGENT B1, `(.L_x_2) ;  /* 0x0000065000017945 */ /* 0x000fd80003800200 */
[----:B012---:R-:W-:Y:S05]  /*0350*/  @P3 BRA `(.L_x_3) ;  /* 0x00000004008c3947 */ /* 0x007fea0003800000 */
[----:B------:R-:W0:Y:S01]  /*0360*/  S2R R13, SR_CgaCtaId ;  /* 0x00000000000d7919 */ /* 0x000e220000008800 */
[----:B------:R-:W-:Y:S01]  /*0370*/  LOP3.LUT R14, R10, 0x3, RZ, 0xc0, !PT ;  /* 0x000000030a0e7812 */ /* 0x000fe200078ec0ff */
[----:B------:R-:W-:Y:S01]  /*0380*/  BSSY.RECONVERGENT B0, `(.L_x_4) ;  /* 0x000002f000007945 */ /* 0x000fe20003800200 */
[----:B------:R-:W-:Y:S01]  /*0390*/  MOV R12, 0x400 ;  /* 0x00000400000c7802 */ /* 0x000fe20000000f00 */
[----:B------:R-:W-:Y:S01]  /*03a0*/  IMAD R22, R5, 0x2, R18 ;  /* 0x0000000205167824 */ /* 0x000fe200078e0212 */
[----:B------:R-:W-:Y:S02]  /*03b0*/  ISETP.NE.AND P3, PT, R14, 0x3, PT ;  /* 0x000000030e00780c */ /* 0x000fe40003f65270 */
[----:B------:R-:W-:Y:S02]  /*03c0*/  MOV R23, R3 ;  /* 0x0000000300177202 */ /* 0x000fe40000000f00 */
[----:B0-----:R-:W-:-:S05]  /*03d0*/  LEA R13, R13, R12, 0x18 ;  /* 0x0000000c0d0d7211 */ /* 0x001fca00078ec0ff */
[----:B------:R-:W-:-:S04]  /*03e0*/  IMAD R24, R18, 0x110, R13 ;  /* 0x0000011012187824 */ /* 0x000fc800078e020d */
[----:B------:R-:W-:Y:S05]  /*03f0*/  @!P3 BRA `(.L_x_5) ;  /* 0x00000000009cb947 */ /* 0x000fea0003800000 */
[----:B------:R-:W0:Y:S01]  /*0400*/  LDC R15, c[0x0][0x398] ;  /* 0x0000e600ff0f7b82 */ /* 0x000e220000000800 */
[----:B------:R-:W-:Y:S01]  /*0410*/  BSSY.RECONVERGENT B3, `(.L_x_6) ;  /* 0x000000b000037945 */ /* 0x000fe20003800200 */
[----:B------:R-:W-:Y:S02]  /*0420*/  ISETP.NE.AND P4, PT, R14, RZ, PT ;  /* 0x000000ff0e00720c */ /* 0x000fe40003f85270 */
[----:B0-----:R-:W-:-:S13]  /*0430*/  ISETP.GE.OR P3, PT, R22, R15, !P0 ;  /* 0x0000000f1600720c */ /* 0x001fda0004766670 */
[----:B------:R-:W-:Y:S05]  /*0440*/  @P3 BRA `(.L_x_7) ;  /* 0x00000000001c3947 */ /* 0x000fea0003800000 */
[----:B------:R-:W0:Y:S01]  /*0450*/  LDC.64 R12, c[0x0][0x380] ;  /* 0x0000e000ff0c7b82 */ /* 0x000e220000000a00 */
[----:B------:R-:W1:Y:S02]  /*0460*/  LDCU UR4, c[0x0][0x39c] ;  /* 0x00007380ff0477ac */ /* 0x000e640008000800 */
[----:B-1----:R-:W-:-:S04]  /*0470*/  IMAD R17, R22, UR4, R9 ;  /* 0x0000000416117c24 */ /* 0x002fc8000f8e0209 */
[----:B0-----:R-:W-:-:S06]  /*0480*/  IMAD.WIDE R12, R17, 0x4, R12 ;  /* 0x00000004110c7825 */ /* 0x001fcc00078e020c */
[----:B------:R-:W2:Y:S01]  /*0490*/  LDG.E R12, desc[UR6][R12.64] ;  /* 0x000000060c0c7981 */ /* 0x000ea2000c1e1900 */
[----:B------:R-:W-:-:S05]  /*04a0*/  IMAD R17, R3, 0x4, R24 ;  /* 0x0000000403117824 */ /* 0x000fca00078e0218 */
[----:B--2---:R0:W-:Y:S02]  /*04b0*/  STS [R17], R12 ;  /* 0x0000000c11007388 */ /* 0x0041e40000000800 */
.L_x_7:
[----:B------:R-:W-:Y:S05]  /*04c0*/  BSYNC.RECONVERGENT B3 ;  /* 0x0000000000037941 */ /* 0x000fea0003800200 */
.L_x_6:
[----:B------:R-:W-:Y:S01]  /*04d0*/  IMAD.MOV.U32 R23, RZ, RZ, R7 ;  /* 0x000000ffff177224 */ /* 0x000fe200078e0007 */
[----:B------:R-:W-:Y:S06]  /*04e0*/  @!P4 BRA `(.L_x_5) ;  /* 0x000000000060c947 */ /* 0x000fec0003800000 */
[----:B------:R-:W-:Y:S01]  /*04f0*/  ISETP.GE.OR P3, PT, R22, R15, !P1 ;  /* 0x0000000f1600720c */ /* 0x000fe20004f66670 */
[----:B------:R-:W-:Y:S01]  /*0500*/  BSSY.RECONVERGENT B3, `(.L_x_8) ;  /* 0x000000a000037945 */ /* 0x000fe20003800200 */
[----:B------:R-:W-:-:S11]  /*0510*/  ISETP.NE.AND P4, PT, R14, 0x1, PT ;  /* 0x000000010e00780c */ /* 0x000fd60003f85270 */
[----:B------:R-:W-:Y:S05]  /*0520*/  @P3 BRA `(.L_x_9) ;  /* 0x00000000001c3947 */ /* 0x000fea0003800000 */
[----:B0-----:R-:W0:Y:S01]  /*0530*/  LDC.64 R12, c[0x0][0x380] ;  /* 0x0000e000ff0c7b82 */ /* 0x001e220000000a00 */
[----:B------:R-:W1:Y:S02]  /*0540*/  LDCU UR4, c[0x0][0x39c] ;  /* 0x00007380ff0477ac */ /* 0x000e640008000800 */
[----:B-1----:R-:W-:-:S04]  /*0550*/  IMAD R17, R22, UR4, R11 ;  /* 0x0000000416117c24 */ /* 0x002fc8000f8e020b */
[----:B0-----:R-:W-:-:S06]  /*0560*/  IMAD.WIDE R12, R17, 0x4, R12 ;  /* 0x00000004110c7825 */ /* 0x001fcc00078e020c */
[----:B------:R-:W2:Y:S01]  /*0570*/  LDG.E R12, desc[UR6][R12.64] ;  /* 0x000000060c0c7981 */ /* 0x000ea2000c1e1900 */
[----:B------:R-:W-:-:S05]  /*0580*/  LEA R17, R7, R24, 0x2 ;  /* 0x0000001807117211 */ /* 0x000fca00078e10ff */
[----:B--2---:R1:W-:Y:S02]  /*0590*/  STS [R17], R12 ;  /* 0x0000000c11007388 */ /* 0x0043e40000000800 */
.L_x_9:
[----:B------:R-:W-:Y:S05]  /*05a0*/  BSYNC.RECONVERGENT B3 ;  /* 0x0000000000037941 */ /* 0x000fea0003800200 */
.L_x_8:
[----:B------:R-:W-:Y:S01]  /*05b0*/  IMAD.MOV.U32 R23, RZ, RZ, R19 ;  /* 0x000000ffff177224 */ /* 0x000fe200078e0013 */
[----:B------:R-:W-:Y:S06]  /*05c0*/  @!P4 BRA `(.L_x_5) ;  /* 0x000000000028c947 */ /* 0x000fec0003800000 */
[----:B------:R-:W-:Y:S01]  /*05d0*/  ISETP.GE.OR P3, PT, R22, R15, !P2 ;  /* 0x0000000f1600720c */ /* 0x000fe20005766670 */
[----:B------:R-:W-:-:S12]  /*05e0*/  IMAD.IADD R23, R19, 0x1, R2 ;  /* 0x0000000113177824 */ /* 0x000fd800078e0202 */
[----:B------:R-:W-:Y:S05]  /*05f0*/  @P3 BRA `(.L_x_5) ;  /* 0x00000000001c3947 */ /* 0x000fea0003800000 */
[----:B01----:R-:W0:Y:S01]  /*0600*/  LDC.64 R12, c[0x0][0x380] ;  /* 0x0000e000ff0c7b82 */ /* 0x003e220000000a00 */
[----:B------:R-:W1:Y:S02]  /*0610*/  LDCU UR4, c[0x0][0x39c] ;  /* 0x00007380ff0477ac */ /* 0x000e640008000800 */
[----:B-1----:R-:W-:-:S04]  /*0620*/  IMAD R15, R22, UR4, R8 ;  /* 0x00000004160f7c24 */ /* 0x002fc8000f8e0208 */
[----:B0-----:R-:W-:-:S06]  /*0630*/  IMAD.WIDE R12, R15, 0x4, R12 ;  /* 0x000000040f0c7825 */ /* 0x001fcc00078e020c */
[----:B------:R-:W2:Y:S01]  /*0640*/  LDG.E R12, desc[UR6][R12.64] ;  /* 0x000000060c0c7981 */ /* 0x000ea2000c1e1900 */
[----:B------:R-:W-:-:S05]  /*0650*/  LEA R15, R19, R24, 0x2 ;  /* 0x00000018130f7211 */ /* 0x000fca00078e10ff */
[----:B--2---:R2:W-:Y:S02]  /*0660*/  STS [R15], R12 ;  /* 0x0000000c0f007388 */ /* 0x0045e40000000800 */
.L_x_5:
[----:B------:R-:W-:Y:S05]  /*0670*/  BSYNC.RECONVERGENT B0 ;  /* 0x0000000000007941 */ /* 0x000fea0003800200 */
.L_x_4:
[----:B------:R-:W-:-:S13]  /*0680*/  ISETP.GE.U32.AND P3, PT, R10, 0x3, PT ;  /* 0x000000030a00780c */ /* 0x000fda0003f66070 */
[----:B------:R-:W-:Y:S05]  /*0690*/  @!P3 BRA `(.L_x_3) ;  /* 0x0000000000bcb947 */ /* 0x000fea0003800000 */
[----:B------:R-:W3:Y:S02]  /*06a0*/  LDCU UR4, c[0x0][0x398] ;  /* 0x00007300ff0477ac */ /* 0x000ee40008000800 */
[----:B---3--:R-:W-:-:S13]  /*06b0*/  ISETP.GE.AND P6, PT, R22, UR4, PT ;  /* 0x0000000416007c0c */ /* 0x008fda000bfc6270 */
.L_x_10:
[----:B------:R-:W3:Y:S01]  /*06c0*/  LDCU UR4, c[0x0][0x39c] ;  /* 0x00007380ff0477ac */ /* 0x000ee20008000800 */
[----:B01----:R-:W-:Y:S01]  /*06d0*/  IMAD R17, R6, 0x2, R23 ;  /* 0x0000000206117824 */ /* 0x003fe200078e0217 */
[----:B------:R-:W0:Y:S04]  /*06e0*/  LDCU UR5, c[0x0][0x398] ;  /* 0x00007300ff0577ac */ /* 0x000e280008000800 */
[----:B---3--:R-:W-:-:S04]  /*06f0*/  ISETP.GE.OR P3, PT, R17, UR4, P6 ;  /* 0x0000000411007c0c */ /* 0x008fc8000b766670 */
[----:B------:R-:W-:-:S13]  /*0700*/  ISETP.LT.OR P4, PT, R17, RZ, P3 ;  /* 0x000000ff1100720c */ /* 0x000fda0001f81670 */
[----:B--2---:R-:W1:Y:S01]  /*0710*/  @!P4 LDC.64 R12, c[0x0][0x380] ;  /* 0x0000e000ff0ccb82 */ /* 0x004e620000000a00 */
[----:B------:R-:W-:-:S04]  /*0720*/  @!P4 IMAD R15, R22, UR4, R17 ;  /* 0x00000004160fcc24 */ /* 0x000fc8000f8e0211 */
[----:B-1----:R-:W-:-:S05]  /*0730*/  @!P4 IMAD.WIDE R12, R15, 0x4, R12 ;  /* 0x000000040f0cc825 */ /* 0x002fca00078e020c */
[----:B------:R-:W2:Y:S01]  /*0740*/  @!P4 LDG.E R26, desc[UR6][R12.64] ;  /* 0x000000060c1ac981 */ /* 0x000ea2000c1e1900 */
[----:B------:R-:W-:Y:S01]  /*0750*/  IMAD.IADD R28, R17, 0x1, R2 ;  /* 0x00000001111c7824 */ /* 0x000fe200078e0202 */
[----:B0-----:R-:W-:Y:S01]  /*0760*/  ISETP.GE.AND P3, PT, R22, UR5, PT ;  /* 0x0000000516007c0c */ /* 0x001fe2000bf66270 */
[----:B------:R-:W-:-:S03]  /*0770*/  @!P4 IMAD R29, R23, 0x4, R24 ;  /* 0x00000004171dc824 */ /* 0x000fc600078e0218 */
[C---:B------:R-:W-:Y:S02]  /*0780*/  IADD3 R27, PT, PT, R28.reuse, R2, RZ ;  /* 0x000000021c1b7210 */ /* 0x040fe40007ffe0ff */
[----:B------:R-:W-:-:S03]  /*0790*/  ISETP.GE.OR P5, PT, R28, UR4, P3 ;  /* 0x000000041c007c0c */ /* 0x000fc60009fa6670 */
[----:B------:R-:W-:Y:S01]  /*07a0*/  IMAD.IADD R25, R27, 0x1, R2 ;  /* 0x000000011b197824 */ /* 0x000fe200078e0202 */
[----:B------:R-:W-:-:S13]  /*07b0*/  ISETP.LT.OR P5, PT, R28, RZ, P5 ;  /* 0x000000ff1c00720c */ /* 0x000fda0002fa1670 */
[----:B------:R-:W0:Y:S01]  /*07c0*/  @!P5 LDC.64 R16, c[0x0][0x380] ;  /* 0x0000e000ff10db82 */ /* 0x000e220000000a00 */
[----:B------:R-:W-:-:S04]  /*07d0*/  @!P5 IMAD R28, R22, UR4, R28 ;  /* 0x00000004161cdc24 */ /* 0x000fc8000f8e021c */
[----:B0-----:R-:W-:-:S06]  /*07e0*/  @!P5 IMAD.WIDE R16, R28, 0x4, R16 ;  /* 0x000000041c10d825 */ /* 0x001fcc00078e0210 */
[----:B------:R-:W3:Y:S04]  /*07f0*/  @!P5 LDG.E R16, desc[UR6][R16.64] ;  /* 0x000000061010d981 */ /* 0x000ee8000c1e1900 */
[----:B--2---:R0:W-:Y:S01]  /*0800*/  @!P4 STS [R29], R26 ;  /* 0x0000001a1d00c388 */ /* 0x0041e20000000800 */
[----:B------:R-:W-:Y:S02]  /*0810*/  ISETP.GE.OR P4, PT, R27, UR4, P3 ;  /* 0x000000041b007c0c */ /* 0x000fe40009f86670 */
[----:B------:R-:W-:Y:S02]  /*0820*/  ISETP.GE.OR P3, PT, R25, UR4, P3 ;  /* 0x0000000419007c0c */ /* 0x000fe40009f66670 */
[----:B------:R-:W-:Y:S02]  /*0830*/  ISETP.LT.OR P4, PT, R27, RZ, P4 ;  /* 0x000000ff1b00720c */ /* 0x000fe40002781670 */
[----:B------:R-:W-:-:S11]  /*0840*/  ISETP.LT.OR P3, PT, R25, RZ, P3 ;  /* 0x000000ff1900720c */ /* 0x000fd60001f61670 */
[----:B------:R-:W1:Y:S01]  /*0850*/  @!P4 LDC.64 R12, c[0x0][0x380] ;  /* 0x0000e000ff0ccb82 */ /* 0x000e620000000a00 */
[C---:B------:R-:W-:Y:S02]  /*0860*/  @!P4 IMAD R27, R22.reuse, UR4, R27 ;  /* 0x00000004161bcc24 */ /* 0x040fe4000f8e021b */
[----:B------:R-:W-:-:S05]  /*0870*/  @!P3 IMAD R25, R22, UR4, R25 ;  /* 0x000000041619bc24 */ /* 0x000fca000f8e0219 */
[----:B------:R-:W2:Y:S01]  /*0880*/  @!P3 LDC.64 R14, c[0x0][0x380] ;  /* 0x0000e000ff0ebb82 */ /* 0x000ea20000000a00 */
[----:B-1----:R-:W-:-:S06]  /*0890*/  @!P4 IMAD.WIDE R12, R27, 0x4, R12 ;  /* 0x000000041b0cc825 */ /* 0x002fcc00078e020c */
[----:B------:R-:W4:Y:S01]  /*08a0*/  @!P4 LDG.E R12, desc[UR6][R12.64] ;  /* 0x000000060c0cc981 */ /* 0x000f22000c1e1900 */
[----:B--2---:R-:W-:-:S06]  /*08b0*/  @!P3 IMAD.WIDE R14, R25, 0x4, R14 ;  /* 0x00000004190eb825 */ /* 0x004fcc00078e020e */
[----:B------:R-:W2:Y:S01]  /*08c0*/  @!P3 LDG.E R14, desc[UR6][R14.64] ;  /* 0x000000060e0eb981 */ /* 0x000ea2000c1e1900 */
[----:B------:R-:W-:-:S05]  /*08d0*/  IADD3 R25, PT, PT, R2, R23, RZ ;  /* 0x0000001702197210 */ /* 0x000fca0007ffe0ff */
[C---:B------:R-:W-:Y:S01]  /*08e0*/  IMAD.IADD R27, R25.reuse, 0x1, R2 ;  /* 0x00000001191b7824 */ /* 0x040fe200078e0202 */
[----:B------:R-:W-:-:S03]  /*08f0*/  @!P5 LEA R25, R25, R24, 0x2 ;  /* 0x000000181919d211 */ /* 0x000fc600078e10ff */
[C---:B------:R-:W-:Y:S02]  /*0900*/  IMAD.IADD R23, R27.reuse, 0x1, R2 ;  /* 0x000000011b177824 */ /* 0x040fe400078e0202 */
[--C-:B------:R-:W-:Y:S02]  /*0910*/  @!P4 IMAD R27, R27, 0x4, R24.reuse ;  /* 0x000000041b1bc824 */ /* 0x100fe400078e0218 */
[C---:B0-----:R-:W-:Y:S01]  /*0920*/  @!P3 IMAD R29, R23.reuse, 0x4, R24 ;  /* 0x00000004171db824 */ /* 0x041fe200078e0218 */
[----:B------:R-:W-:Y:S01]  /*0930*/  IADD3 R23, PT, PT, R23, R2, RZ ;  /* 0x0000000217177210 */ /* 0x000fe20007ffe0ff */
[----:B---3--:R3:W-:Y:S04]  /*0940*/  @!P5 STS [R25], R16 ;  /* 0x000000101900d388 */ /* 0x0087e80000000800 */
[----:B----4-:R3:W-:Y:S04]  /*0950*/  @!P4 STS [R27], R12 ;  /* 0x0000000c1b00c388 */ /* 0x0107e80000000800 */
[----:B--2---:R3:W-:Y:S01]  /*0960*/  @!P3 STS [R29], R14 ;  /* 0x0000000e1d00b388 */ /* 0x0047e20000000800 */
[----:B------:R-:W-:-:S13]  /*0970*/  ISETP.GE.U32.AND P3, PT, R23, 0x44, PT ;  /* 0x000000441700780c */ /* 0x000fda0003f66070 */
[----:B---3--:R-:W-:Y:S05]  /*0980*/  @!P3 BRA `(.L_x_10) ;  /* 0xfffffffc004cb947 */ /* 0x008fea000383ffff */
.L_x_3:
[----:B------:R-:W-:Y:S05]  /*0990*/  BSYNC.RECONVERGENT B1 ;  /* 0x0000000000017941 */ /* 0x000fea0003800200 */
.L_x_2:
[----:B------:R-:W-:-:S05]  /*09a0*/  IMAD.IADD R18, R4, 0x1, R18 ;  /* 0x0000000104127824 */ /* 0x000fca00078e0212 */
[----:B------:R-:W-:-:S13]  /*09b0*/  ISETP.GE.U32.AND P3, PT, R18, 0x44, PT ;  /* 0x000000441200780c */ /* 0x000fda0003f66070 */
[----:B------:R-:W-:Y:S05]  /*09c0*/  @!P3 BRA `(.L_x_11) ;  /* 0xfffffff80058b947 */ /* 0x000fea000383ffff */
.L_x_1:
[----:B------:R-:W-:Y:S05]  /*09d0*/  BSYNC.RECONVERGENT B2 ;  /* 0x0000000000027941 */ /* 0x000fea0003800200 */
.L_x_0:
[----:B------:R-:W-:Y:S01]  /*09e0*/  BAR.SYNC.DEFER_BLOCKING 0x0 ;  /* 0x0000000000007b1d */ /* 0x000fe20000010000 */
[----:B------:R-:W-:-:S13]  /*09f0*/  ISETP.GT.U32.AND P2, PT, R0, 0x43, PT ;  /* 0x000000430000780c */ /* 0x000fda0003f44070 */
[----:B------:R-:W-:Y:S05]  /*0a00*/  @P2 BRA.U `(.L_x_12) ;  /* 0x0000000900d02947 */ /* 0x000fea0003800000 */
[----:B------:R-:W3:Y:S01]  /*0a10*/  LDC R6, c[0x0][0x38c] ;  /* 0x0000e300ff067b82 */ /* 0x000ee20000000800 */
[----:B012---:R-:W-:Y:S01]  /*0a20*/  IMAD.MOV.U32 R12, RZ, RZ, 0x6c ;  /* 0x0000006cff0c7424 */ /* 0x007fe200078e00ff */
[----:B------:R-:W-:Y:S06]  /*0a30*/  BSSY.RECONVERGENT B0, `(.L_x_12) ;  /* 0x00000b1000007945 */ /* 0x000fec0003800200 */
[----:B------:R-:W0:Y:S01]  /*0a40*/  LDC R5, c[0x0][0x3a0] ;  /* 0x0000e800ff057b82 */ /* 0x000e220000000800 */
[C---:B---3--:R-:W-:Y:S02]  /*0a50*/  ISETP.NE.AND P0, PT, R6.reuse, 0x2, PT ;  /* 0x000000020600780c */ /* 0x048fe40003f05270 */
[----:B------:R-:W-:-:S02]  /*0a60*/  ISETP.NE.AND P1, PT, R6, 0x1, PT ;  /* 0x000000010600780c */ /* 0x000fc40003f25270 */
[----:B------:R-:W-:Y:S02]  /*0a70*/  SEL R12, R12, 0x14, !P0 ;  /* 0x000000140c0c7807 */ /* 0x000fe40004000000 */
[----:B0-----:R-:W-:Y:S02]  /*0a80*/  ISETP.NE.AND P0, PT, R5, 0x5, PT ;  /* 0x000000050500780c */ /* 0x001fe40003f05270 */
[----:B------:R-:W-:-:S04]  /*0a90*/  SEL R12, R12, 0x40, P1 ;  /* 0x000000400c0c7807 */ /* 0x000fc80000800000 */
[----:B------:R-:W-:Y:S01]  /*0aa0*/  SEL R12, R12, RZ, P0 ;  /* 0x000000ff0c0c7207 */ /* 0x000fe20000000000 */
[----:B------:R-:W-:Y:S06]  /*0ab0*/  @P2 BRA `(.L_x_13) ;  /* 0x0000000800a02947 */ /* 0x000fec0003800000 */
[----:B------:R-:W0:Y:S01]  /*0ac0*/  I2F.U32.RP R9, R2 ;  /* 0x0000000200097306 */ /* 0x000e220000209000 */
[C---:B------:R-:W-:Y:S01]  /*0ad0*/  IMAD.IADD R5, R2.reuse, 0x1, R3 ;  /* 0x0000000102057824 */ /* 0x040fe200078e0203 */
[----:B------:R-:W-:Y:S01]  /*0ae0*/  ISETP.NE.U32.AND P2, PT, R2, RZ, PT ;  /* 0x000000ff0200720c */ /* 0x000fe20003f45070 */
[----:B------:R1:W2:Y:S03]  /*0af0*/  LDC R13, c[0x3][R12] ;  /* 0x00c000000c0d7b82 */ /* 0x0002a60000000800 */
[C---:B------:R-:W-:Y:S02]  /*0b00*/  ISETP.GE.U32.AND P0, PT, R5.reuse, 0x20, PT ;  /* 0x000000200500780c */ /* 0x040fe40003f06070 */
[----:B------:R-:W-:Y:S02]  /*0b10*/  VIMNMX.U32 R8, PT, PT, R5, 0x20, !PT ;  /* 0x0000002005087848 */ /* 0x000fe40007fe0000 */
[----:B------:R-:W-:Y:S01]  /*0b20*/  SEL R19, RZ, 0x1, P0 ;  /* 0x00000001ff137807 */ /* 0x000fe20000000000 */
[----:B0-----:R-:W0:Y:S02]  /*0b30*/  MUFU.RCP R9, R9 ;  /* 0x0000000900097308 */ /* 0x001e240000001000 */
[----:B0-----:R-:W-:-:S02]  /*0b40*/  IADD3 R6, PT, PT, R9, 0xffffffe, RZ ;  /* 0x0ffffffe09067810 */ /* 0x001fc40007ffe0ff */
[----:B------:R1:W0:Y:S04]  /*0b50*/  LDC R9, c[0x3][R12+0x10] ;  /* 0x00c004000c097b82 */ /* 0x0002280000000800 */
[----:B------:R3:W4:Y:S02]  /*0b60*/  F2I.FTZ.U32.TRUNC.NTZ R7, R6 ;  /* 0x0000000600077305 */ /* 0x000724000021f000 */
[----:B---3--:R-:W-:Y:S02]  /*0b70*/  HFMA2 R6, -RZ, RZ, 0, 0 ;  /* 0x00000000ff067431 */ /* 0x008fe400000001ff */
[----:B----4-:R-:W-:-:S04]  /*0b80*/  IMAD.MOV R11, RZ, RZ, -R7 ;  /* 0x000000ffff0b7224 */ /* 0x010fc800078e0a07 */
[----:B------:R-:W-:-:S04]  /*0b90*/  IMAD R11, R11, R2, RZ ;  /* 0x000000020b0b7224 */ /* 0x000fc800078e02ff */
[----:B------:R-:W-:Y:S01]  /*0ba0*/  IMAD.HI.U32 R10, R7, R11, R6 ;  /* 0x0000000b070a7227 */ /* 0x000fe200078e0006 */
[----:B------:R-:W-:Y:S02]  /*0bb0*/  IADD3 R7, PT, PT, R8, -R5, -R19 ;  /* 0x8000000508077210 */ /* 0x000fe40007ffe813 */
[----:B------:R1:W3:Y:S01]  /*0bc0*/  LDC R8, c[0x3][R12+0xc] ;  /* 0x00c003000c087b82 */ /* 0x0002e20000000800 */
[----:B------:R-:W-:Y:S02]  /*0bd0*/  IMAD.IADD R11, R5, 0x1, R2 ;  /* 0x00000001050b7824 */ /* 0x000fe400078e0202 */
[----:B------:R-:W-:-:S04]  /*0be0*/  IMAD.HI.U32 R10, R10, R7, RZ ;  /* 0x000000070a0a7227 */ /* 0x000fc800078e00ff */
[----:B------:R-:W-:-:S04]  /*0bf0*/  IMAD.MOV R6, RZ, RZ, -R10 ;  /* 0x000000ffff067224 */ /* 0x000fc800078e0a0a */
[----:B------:R-:W-:Y:S02]  /*0c00*/  IMAD R7, R2, R6, R7 ;  /* 0x0000000602077224 */ /* 0x000fe400078e0207 */
[----:B------:R1:W4:Y:S03]  /*0c10*/  LDC R6, c[0x3][R12+0x4] ;  /* 0x00c001000c067b82 */ /* 0x0003260000000800 */
[----:B------:R-:W-:-:S13]  /*0c20*/  ISETP.GE.U32.AND P0, PT, R7, R2, PT ;  /* 0x000000020700720c */ /* 0x000fda0003f06070 */
[----:B------:R-:W-:Y:S01]  /*0c30*/  @P0 IMAD.IADD R7, R7, 0x1, -R2 ;  /* 0x0000000107070824 */ /* 0x000fe200078e0a02 */
[----:B------:R-:W-:-:S04]  /*0c40*/  @P0 IADD3 R10, PT, PT, R10, 0x1, RZ ;  /* 0x000000010a0a0810 */ /* 0x000fc80007ffe0ff */
[-C--:B------:R-:W-:Y:S02]  /*0c50*/  ISETP.GE.U32.AND P1, PT, R7, R2.reuse, PT ;  /* 0x000000020700720c */ /* 0x080fe40003f26070 */
[----:B------:R1:W0:Y:S11]  /*0c60*/  LDC R7, c[0x3][R12+0x8] ;  /* 0x00c002000c077b82 */ /* 0x0002360000000800 */
[----:B------:R-:W-:Y:S01]  /*0c70*/  @P1 VIADD R10, R10, 0x1 ;  /* 0x000000010a0a1836 */ /* 0x000fe20000000000 */
[----:B------:R-:W-:-:S05]  /*0c80*/  @!P2 LOP3.LUT R10, RZ, R2, RZ, 0x33, !PT ;  /* 0x00000002ff0aa212 */ /* 0x000fca00078e33ff */
[----:B------:R-:W-:Y:S01]  /*0c90*/  IMAD.IADD R19, R19, 0x1, R10 ;  /* 0x0000000113137824 */ /* 0x000fe200078e020a */
[----:B------:R-:W-:-:S04]  /*0ca0*/  MOV R10, R0 ;  /* 0x00000000000a7202 */ /* 0x000fc80000000f00 */
[----:B-123--:R-:W-:-:S07]  /*0cb0*/  LOP3.LUT R18, R19, 0x3, RZ, 0xc0, !PT ;  /* 0x0000000313127812 */ /* 0x00efce00078ec0ff */
.L_x_19:
[----:B------:R-:W-:Y:S01]  /*0cc0*/  ISETP.GT.U32.AND P0, PT, R3, 0x1f, PT ;  /* 0x0000001f0300780c */ /* 0x000fe20003f04070 */
[----:B------:R-:W-:-:S12]  /*0cd0*/  BSSY.RECONVERGENT B1, `(.L_x_14) ;  /* 0x0000083000017945 */ /* 0x000fd80003800200 */
[----:B0123--:R-:W-:Y:S05]  /*0ce0*/  @P0 BRA `(.L_x_15) ;  /* 0x0000000800040947 */ /* 0x00ffea0003800000 */
[----:B------:R-:W1:Y:S01]  /*0cf0*/  S2R R22, SR_CgaCtaId ;  /* 0x0000000000167919 */ /* 0x000e620000008800 */
[----:B------:R-:W-:Y:S01]  /*0d00*/  MOV R23, 0x400 ;  /* 0x0000040000177802 */ /* 0x000fe20000000f00 */
[----:B------:R-:W-:Y:S01]  /*0d10*/  BSSY.RECONVERGENT B2, `(.L_x_16) ;  /* 0x000003a000027945 */ /* 0x000fe20003800200 */
[----:B------:R-:W-:Y:S02]  /*0d20*/  ISETP.NE.AND P0, PT, R18, 0x3, PT ;  /* 0x000000031200780c */ /* 0x000fe40003f05270 */
[----:B------:R-:W-:Y:S01]  /*0d30*/  MOV R24, R3 ;  /* 0x0000000300187202 */ /* 0x000fe20000000f00 */
[----:B------:R-:W-:-:S05]  /*0d40*/  VIADD R15, R23, 0x4840 ;  /* 0x00004840170f7836 */ /* 0x000fca0000000000 */
[----:B-1----:R-:W-:-:S05]  /*0d50*/  LEA R15, R22, R15, 0x18 ;  /* 0x0000000f160f7211 */ /* 0x002fca00078ec0ff */
[----:B------:R-:W-:Y:S01]  /*0d60*/  IMAD R12, R10, 0x80, R15 ;  /* 0x000000800a0c7824 */ /* 0x000fe200078e020f */
[----:B------:R-:W-:Y:S06]  /*0d70*/  @!P0 BRA `(.L_x_17) ;  /* 0x0000000000cc8947 */ /* 0x000fec0003800000 */
[----:B------:R-:W-:Y:S02]  /*0d80*/  LEA R15, R22, R23, 0x18 ;  /* 0x00000017160f7211 */ /* 0x000fe400078ec0ff */
[----:B------:R-:W-:Y:S02]  /*0d90*/  IADD3 R25, PT, PT, R3, R10, RZ ;  /* 0x0000000a03197210 */ /* 0x000fe40007ffe0ff */
[----:B------:R-:W-:Y:S01]  /*0da0*/  ISETP.NE.AND P0, PT, R18, RZ, PT ;  /* 0x000000ff1200720c */ /* 0x000fe20003f05270 */
[----:B------:R-:W-:Y:S02]  /*0db0*/  IMAD R14, R10, 0x110, R15 ;  /* 0x000001100a0e7824 */ /* 0x000fe400078e020f */
[----:B------:R-:W-:Y:S02]  /*0dc0*/  IMAD.SHL.U32 R26, R25, 0x4, RZ ;  /* 0x00000004191a7824 */ /* 0x000fe400078e00ff */
[----:B------:R-:W-:-:S05]  /*0dd0*/  IMAD R27, R3, 0x8, R14 ;  /* 0x00000008031b7824 */ /* 0x000fca00078e020e */
[----:B------:R-:W1:Y:S04]  /*0de0*/  LDS.64 R14, [R27] ;  /* 0x000000001b0e7984 */ /* 0x000e680000000a00 */
[----:B------:R-:W0:Y:S04]  /*0df0*/  LDS.64 R16, [R27+0x8] ;  /* 0x000008001b107984 */ /* 0x000e280000000a00 */
[----:B------:R-:W2:Y:S01]  /*0e00*/  LDS R24, [R27+0x10] ;  /* 0x000010001b187984 */ /* 0x000ea20000000800 */
[----:B-1----:R-:W-:-:S04]  /*0e10*/  FFMA R29, R13, R14, RZ ;  /* 0x0000000e0d1d7223 */ /* 0x002fc800000000ff */
[----:B----4-:R-:W-:Y:S01]  /*0e20*/  FFMA R14, R6, R15, R29 ;  /* 0x0000000f060e7223 */ /* 0x010fe2000000001d */
[----:B------:R-:W-:-:S03]  /*0e30*/  LOP3.LUT R29, R26, 0x7c, RZ, 0xc0, !PT ;  /* 0x0000007c1a1d7812 */ /* 0x000fc600078ec0ff */
[----:B0-----:R-:W-:Y:S02]  /*0e40*/  FFMA R15, R7, R16, R14 ;  /* 0x00000010070f7223 */ /* 0x001fe4000000000e */
[----:B------:R-:W-:Y:S02]  /*0e50*/  IMAD.IADD R29, R12, 0x1, R29 ;  /* 0x000000010c1d7824 */ /* 0x000fe400078e021d */
[----:B------:R-:W-:-:S04]  /*0e60*/  FFMA R14, R8, R17, R15 ;  /* 0x00000011080e7223 */ /* 0x000fc8000000000f */
[----:B--2---:R-:W-:Y:S01]  /*0e70*/  FFMA R14, R9, R24, R14 ;  /* 0x00000018090e7223 */ /* 0x004fe2000000000e */
[----:B------:R-:W-:-:S04]  /*0e80*/  MOV R24, R5 ;  /* 0x0000000500187202 */ /* 0x000fc80000000f00 */
[----:B------:R1:W-:Y:S01]  /*0e90*/  STS [R29], R14 ;  /* 0x0000000e1d007388 */ /* 0x0003e20000000800 */
[----:B------:R-:W-:Y:S05]  /*0ea0*/  @!P0 BRA `(.L_x_17) ;  /* 0x0000000000808947 */ /* 0x000fea0003800000 */
[----:B------:R-:W-:Y:S01]  /*0eb0*/  IMAD R27, R2, 0x8, R27 ;  /* 0x00000008021b7824 */ /* 0x000fe200078e021b */
[----:B------:R-:W-:Y:S01]  /*0ec0*/  ISETP.NE.AND P0, PT, R18, 0x1, PT ;  /* 0x000000011200780c */ /* 0x000fe20003f05270 */
[----:B------:R-:W-:-:S03]  /*0ed0*/  IMAD.IADD R25, R25, 0x1, R2 ;  /* 0x0000000119197824 */ /* 0x000fc600078e0202 */
[----:B-1----:R-:W0:Y:S02]  /*0ee0*/  LDS.64 R14, [R27] ;  /* 0x000000001b0e7984 */ /* 0x002e240000000a00 */
[----:B------:R-:W-:Y:S02]  /*0ef0*/  SHF.L.U32 R26, R25, 0x2, RZ ;  /* 0x00000002191a7819 */ /* 0x000fe400000006ff */
[----:B------:R-:W1:Y:S04]  /*0f00*/  LDS.64 R16, [R27+0x8] ;  /* 0x000008001b107984 */ /* 0x000e680000000a00 */
[----:B------:R-:W2:Y:S01]  /*0f10*/  LDS R24, [R27+0x10] ;  /* 0x000010001b187984 */ /* 0x000ea20000000800 */
[----:B0-----:R-:W-:-:S04]  /*0f20*/  FFMA R29, R13, R14, RZ ;  /* 0x0000000e0d1d7223 */ /* 0x001fc800000000ff */
[----:B------:R-:W-:Y:S01]  /*0f30*/  FFMA R14, R6, R15, R29 ;  /* 0x0000000f060e7223 */ /* 0x000fe2000000001d */
[----:B------:R-:W-:-:S03]  /*0f40*/  LOP3.LUT R29, R26, 0x7c, RZ, 0xc0, !PT ;  /* 0x0000007c1a1d7812 */ /* 0x000fc600078ec0ff */
[----:B-1----:R-:W-:Y:S02]  /*0f50*/  FFMA R15, R7, R16, R14 ;  /* 0x00000010070f7223 */ /* 0x002fe4000000000e */
[----:B------:R-:W-:Y:S02]  /*0f60*/  IMAD.IADD R29, R12, 0x1, R29 ;  /* 0x000000010c1d7824 */ /* 0x000fe400078e021d */
[----:B------:R-:W-:-:S04]  /*0f70*/  FFMA R14, R8, R17, R15 ;  /* 0x00000011080e7223 */ /* 0x000fc8000000000f */
[----:B--2---:R-:W-:Y:S01]  /*0f80*/  FFMA R14, R9, R24, R14 ;  /* 0x00000018090e7223 */ /* 0x004fe2000000000e */
[----:B------:R-:W-:-:S04]  /*0f90*/  IMAD.MOV.U32 R24, RZ, RZ, R11 ;  /* 0x000000ffff187224 */ /* 0x000fc800078e000b */
[----:B------:R2:W-:Y:S01]  /*0fa0*/  STS [R29], R14 ;  /* 0x0000000e1d007388 */ /* 0x0005e20000000800 */
[----:B------:R-:W-:Y:S05]  /*0fb0*/  @!P0 BRA `(.L_x_17) ;  /* 0x00000000003c8947 */ /* 0x000fea0003800000 */
[----:B------:R-:W-:Y:S01]  /*0fc0*/  LEA R27, R2, R27, 0x3 ;  /* 0x0000001b021b7211 */ /* 0x000fe200078e18ff */
[----:B------:R-:W-:-:S04]  /*0fd0*/  IMAD.IADD R25, R25, 0x1, R2 ;  /* 0x0000000119197824 */ /* 0x000fc800078e0202 */
[----:B--2---:R-:W0:Y:S01]  /*0fe0*/  LDS.64 R14, [R27] ;  /* 0x000000001b0e7984 */ /* 0x004e220000000a00 */
[----:B------:R-:W-:-:S03]  /*0ff0*/  IMAD.SHL.U32 R25, R25, 0x4, RZ ;  /* 0x0000000419197824 */ /* 0x000fc600078e00ff */
[----:B------:R-:W1:Y:S02]  /*1000*/  LDS.64 R16, [R27+0x8] ;  /* 0x000008001b107984 */ /* 0x000e640000000a00 */
[----:B------:R-:W-:Y:S02]  /*1010*/  LOP3.LUT R25, R25, 0x7c, RZ, 0xc0, !PT ;  /* 0x0000007c19197812 */ /* 0x000fe400078ec0ff */
[----:B------:R-:W2:Y:S02]  /*1020*/  LDS R24, [R27+0x10] ;  /* 0x000010001b187984 */ /* 0x000ea40000000800 */
[----:B------:R-:W-:Y:S01]  /*1030*/  IADD3 R25, PT, PT, R12, R25, RZ ;  /* 0x000000190c197210 */ /* 0x000fe20007ffe0ff */
[----:B0-----:R-:W-:-:S04]  /*1040*/  FFMA R29, R13, R14, RZ ;  /* 0x0000000e0d1d7223 */ /* 0x001fc800000000ff */
[----:B------:R-:W-:-:S04]  /*1050*/  FFMA R14, R6, R15, R29 ;  /* 0x0000000f060e7223 */ /* 0x000fc8000000001d */
[----:B-1----:R-:W-:-:S04]  /*1060*/  FFMA R15, R7, R16, R14 ;  /* 0x00000010070f7223 */ /* 0x002fc8000000000e */
[----:B------:R-:W-:-:S04]  /*1070*/  FFMA R14, R8, R17, R15 ;  /* 0x00000011080e7223 */ /* 0x000fc8000000000f */
[----:B--2---:R-:W-:Y:S01]  /*1080*/  FFMA R14, R9, R24, R14 ;  /* 0x00000018090e7223 */ /* 0x004fe2000000000e */
[----:B------:R-:W-:-:S04]  /*1090*/  IMAD.IADD R24, R11, 0x1, R2 ;  /* 0x000000010b187824 */ /* 0x000fc800078e0202 */
[----:B------:R3:W-:Y:S03]  /*10a0*/  STS [R25], R14 ;  /* 0x0000000e19007388 */ /* 0x0007e60000000800 */
.L_x_17:
[----:B------:R-:W-:Y:S05]  /*10b0*/  BSYNC.RECONVERGENT B2 ;  /* 0x0000000000027941 */ /* 0x000fea0003800200 */
.L_x_16:
[----:B------:R-:W-:-:S13]  /*10c0*/  ISETP.GE.U32.AND P0, PT, R19, 0x3, PT ;  /* 0x000000031300780c */ /* 0x000fda0003f06070 */
[----:B------:R-:W-:Y:S05]  /*10d0*/  @!P0 BRA `(.L_x_15) ;  /* 0x0000000400088947 */ /* 0x000fea0003800000 */
[----:B------:R-:W-:Y:S01]  /*10e0*/  LEA R23, R22, R23, 0x18 ;  /* 0x0000001716177211 */ /* 0x000fe200078ec0ff */
[----:B-123--:R-:W-:Y:S01]  /*10f0*/  IMAD R14, R10, 0x22, R24 ;  /* 0x000000220a0e7824 */ /* 0x00efe200078e0218 */
[----:B------:R-:W-:-:S03]  /*1100*/  IADD3 R29, PT, PT, R24, R10, RZ ;  /* 0x0000000a181d7210 */ /* 0x000fc60007ffe0ff */
[----:B------:R-:W-:Y:S01]  /*1110*/  IMAD.U32 R22, R14, 0x8, R23 ;  /* 0x000000080e167824 */ /* 0x000fe200078e0017 */
[----:B------:R-:W-:Y:S01]  /*1120*/  IADD3 R27, PT, PT, R29, R2, RZ ;  /* 0x000000021d1b7210 */ /* 0x000fe20007ffe0ff */
[C-C-:B------:R-:W-:Y:S02]  /*1130*/  IMAD R25, R2.reuse, 0x2, R29.reuse ;  /* 0x0000000202197824 */ /* 0x140fe400078e021d */
[----:B------:R-:W-:-:S07]  /*1140*/  IMAD R23, R2, 0x3, R29 ;  /* 0x0000000302177824 */ /* 0x000fce00078e021d */
.L_x_18:
[----:B------:R-:W1:Y:S01]  /*1150*/  LDS.64 R14, [R22] ;  /* 0x00000000160e7984 */ /* 0x000e620000000a00 */
[----:B------:R-:W-:Y:S01]  /*1160*/  SHF.L.U32 R28, R29, 0x2, RZ ;  /* 0x000000021d1c7819 */ /* 0x000fe200000006ff */
[----:B------:R-:W-:Y:S02]  /*1170*/  IMAD R24, R2, 0x4, R24 ;  /* 0x0000000402187824 */ /* 0x000fe400078e0218 */
[----:B0-----:R-:W0:Y:S01]  /*1180*/  LDS.64 R16, [R22+0x8] ;  /* 0x0000080016107984 */ /* 0x001e220000000a00 */
[----:B------:R-:W-:Y:S01]  /*1190*/  LOP3.LUT R28, R28, 0x7c, RZ, 0xc0, !PT ;  /* 0x0000007c1c1c7812 */ /* 0x000fe200078ec0ff */
[----:B------:R-:W-:Y:S01]  /*11a0*/  IMAD R29, R2, 0x4, R29 ;  /* 0x00000004021d7824 */ /* 0x000fe200078e021d */
[----:B------:R-:W-:Y:S01]  /*11b0*/  ISETP.GE.U32.AND P0, PT, R24, 0x20, PT ;  /* 0x000000201800780c */ /* 0x000fe20003f06070 */
[----:B------:R-:W2:Y:S02]  /*11c0*/  LDS R26, [R22+0x10] ;  /* 0x00001000161a7984 */ /* 0x000ea40000000800 */
[----:B------:R-:W-:-:S02]  /*11d0*/  IMAD.IADD R28, R12, 0x1, R28 ;  /* 0x000000010c1c7824 */ /* 0x000fc400078e021c */
[----:B-1----:R-:W-:-:S04]  /*11e0*/  FFMA R14, R13, R14, RZ ;  /* 0x0000000e0d0e7223 */ /* 0x002fc800000000ff */
[----:B----4-:R-:W-:-:S04]  /*11f0*/  FFMA R14, R6, R15, R14 ;  /* 0x0000000f060e7223 */ /* 0x010fc8000000000e */
[----:B0-----:R-:W-:-:S04]  /*1200*/  FFMA R15, R7, R16, R14 ;  /* 0x00000010070f7223 */ /* 0x001fc8000000000e */
[----:B------:R-:W-:-:S04]  /*1210*/  FFMA R14, R8, R17, R15 ;  /* 0x00000011080e7223 */ /* 0x000fc8000000000f */
[----:B--2---:R-:W-:Y:S01]  /*1220*/  FFMA R15, R9, R26, R14 ;  /* 0x0000001a090f7223 */ /* 0x004fe2000000000e */
[CC--:B------:R-:W-:Y:S02]  /*1230*/  LEA R26, R2.reuse, R22.reuse, 0x3 ;  /* 0x00000016021a7211 */ /* 0x0c0fe400078e18ff */
[----:B------:R-:W-:Y:S02]  /*1240*/  LEA R22, R2, R22, 0x5 ;  /* 0x0000001602167211 */ /* 0x000fe400078e28ff */
[----:B------:R-:W-:Y:S04]  /*1250*/  STS [R28], R15 ;  /* 0x0000000f1c007388 */ /* 0x000fe80000000800 */
[----:B------:R-:W0:Y:S04]  /*1260*/  LDS.64 R14, [R26] ;  /* 0x000000001a0e7984 */ /* 0x000e280000000a00 */
[----:B------:R-:W1:Y:S04]  /*1270*/  LDS.64 R16, [R26+0x8] ;  /* 0x000008001a107984 */ /* 0x000e680000000a00 */
[----:B------:R-:W2:Y:S01]  /*1280*/  LDS R28, [R26+0x10] ;  /* 0x000010001a1c7984 */ /* 0x000ea20000000800 */
[----:B0-----:R-:W-:-:S04]  /*1290*/  FFMA R14, R13, R14, RZ ;  /* 0x0000000e0d0e7223 */ /* 0x001fc800000000ff */
[----:B------:R-:W-:Y:S01]  /*12a0*/  FFMA R15, R6, R15, R14 ;  /* 0x0000000f060f7223 */ /* 0x000fe2000000000e */
[----:B------:R-:W-:Y:S01]  /*12b0*/  IMAD.SHL.U32 R14, R27, 0x4, RZ ;  /* 0x000000041b0e7824 */ /* 0x000fe200078e00ff */
[----:B------:R-:W-:Y:S02]  /*12c0*/  LEA R27, R2, R27, 0x2 ;  /* 0x0000001b021b7211 */ /* 0x000fe400078e10ff */
[----:B-1----:R-:W-:Y:S02]  /*12d0*/  FFMA R16, R7, R16, R15 ;  /* 0x0000001007107223 */ /* 0x002fe4000000000f */
[----:B------:R-:W-:Y:S02]  /*12e0*/  LOP3.LUT R14, R14, 0x7c, RZ, 0xc0, !PT ;  /* 0x0000007c0e0e7812 */ /* 0x000fe400078ec0ff */
[----:B------:R-:W-:Y:S02]  /*12f0*/  FFMA R16, R8, R17, R16 ;  /* 0x0000001108107223 */ /* 0x000fe40000000010 */
[----:B------:R-:W-:-:S02]  /*1300*/  IADD3 R17, PT, PT, R12, R14, RZ ;  /* 0x0000000e0c117210 */ /* 0x000fc40007ffe0ff */
[----:B--2---:R-:W-:Y:S01]  /*1310*/  FFMA R16, R9, R28, R16 ;  /* 0x0000001c09107223 */ /* 0x004fe20000000010 */
[----:B------:R-:W-:-:S04]  /*1320*/  IMAD R28, R2, 0x8, R26 ;  /* 0x00000008021c7824 */ /* 0x000fc800078e021a */
[----:B------:R-:W-:Y:S04]  /*1330*/  STS [R17], R16 ;  /* 0x0000001011007388 */ /* 0x000fe80000000800 */
[----:B------:R-:W0:Y:S04]  /*1340*/  LDS.64 R14, [R28] ;  /* 0x000000001c0e7984 */ /* 0x000e280000000a00 */
[----:B------:R-:W1:Y:S04]  /*1350*/  LDS.64 R16, [R28+0x8] ;  /* 0x000008001c107984 */ /* 0x000e680000000a00 */
[----:B------:R-:W2:Y:S01]  /*1360*/  LDS R26, [R28+0x10] ;  /* 0x000010001c1a7984 */ /* 0x000ea20000000800 */
[----:B0-----:R-:W-:-:S04]  /*1370*/  FFMA R14, R13, R14, RZ ;  /* 0x0000000e0d0e7223 */ /* 0x001fc800000000ff */
[----:B------:R-:W-:Y:S01]  /*1380*/  FFMA R15, R6, R15, R14 ;  /* 0x0000000f060f7223 */ /* 0x000fe2000000000e */
[----:B------:R-:W-:Y:S01]  /*1390*/  SHF.L.U32 R14, R25, 0x2, RZ ;  /* 0x00000002190e7819 */ /* 0x000fe200000006ff */
[----:B------:R-:W-:Y:S02]  /*13a0*/  IMAD R25, R2, 0x4, R25 ;  /* 0x0000000402197824 */ /* 0x000fe400078e0219 */
[----:B-1----:R-:W-:Y:S01]  /*13b0*/  FFMA R15, R7, R16, R15 ;  /* 0x00000010070f7223 */ /* 0x002fe2000000000f */
[----:B------:R-:W-:-:S03]  /*13c0*/  LOP3.LUT R16, R14, 0x7c, RZ, 0xc0, !PT ;  /* 0x0000007c0e107812 */ /* 0x000fc600078ec0ff */
[----:B------:R-:W-:Y:S02]  /*13d0*/  FFMA R14, R8, R17, R15 ;  /* 0x00000011080e7223 */ /* 0x000fe4000000000f */
[----:B------:R-:W-:Y:S02]  /*13e0*/  IMAD.IADD R15, R12, 0x1, R16 ;  /* 0x000000010c0f7824 */ /* 0x000fe400078e0210 */
[----:B--2---:R-:W-:Y:S01]  /*13f0*/  FFMA R14, R9, R26, R14 ;  /* 0x0000001a090e7223 */ /* 0x004fe2000000000e */
[----:B------:R-:W-:-:S04]  /*1400*/  LEA R26, R2, R28, 0x3 ;  /* 0x0000001c021a7211 */ /* 0x000fc800078e18ff */
        /* <DEDUP_REMOVED lines=12> */
[----:B--2---:R-:W-:-:S05]  /*14d0*/  FFMA R16, R9, R28, R16 ;  /* 0x0000001c09107223 */ /* 0x004fca0000000010 */
[----:B------:R0:W-:Y:S01]  /*14e0*/  STS [R17], R16 ;  /* 0x0000001011007388 */ /* 0x0001e20000000800 */
[----:B------:R-:W-:Y:S05]  /*14f0*/  @!P0 BRA `(.L_x_18) ;  /* 0xfffffffc00148947 */ /* 0x000fea000383ffff */
.L_x_15:
[----:B------:R-:W-:Y:S05]  /*1500*/  BSYNC.RECONVERGENT B1 ;  /* 0x0000000000017941 */ /* 0x000fea0003800200 */
.L_x_14:
[----:B------:R-:W-:-:S05]  /*1510*/  IMAD.IADD R10, R4, 0x1, R10 ;  /* 0x00000001040a7824 */ /* 0x000fca00078e020a */
[----:B------:R-:W-:-:S13]  /*1520*/  ISETP.GE.U32.AND P0, PT, R10, 0x44, PT ;  /* 0x000000440a00780c */ /* 0x000fda0003f06070 */
[----:B------:R-:W-:Y:S05]  /*1530*/  @!P0 BRA `(.L_x_19) ;  /* 0xfffffff400e08947 */ /* 0x000fea000383ffff */
.L_x_13:
[----:B------:R-:W-:Y:S05]  /*1540*/  BSYNC.RECONVERGENT B0 ;  /* 0x0000000000007941 */ /* 0x000fea0003800200 */
.L_x_12:
[----:B------:R-:W5:Y:S01]  /*1550*/  LDC R2, c[0x0][0x388] ;  /* 0x0000e200ff027b82 */ /* 0x000f620000000800 */
[----:B------:R-:W-:Y:S01]  /*1560*/  HFMA2 R4, -RZ, RZ, 0, 6.4373016357421875e-06 ;  /* 0x0000006cff047431 */ /* 0x000fe200000001ff */
[----:B------:R-:W-:Y:S01]  /*1570*/  UMOV UR4, 0x400 ;  /* 0x0000040000047882 */ /* 0x000fe20000000000 */
[C---:B------:R-:W-:Y:S01]  /*1580*/  ISETP.GT.U32.AND P2, PT, R0.reuse, 0x21, PT ;  /* 0x000000210000780c */ /* 0x040fe20003f44070 */
[----:B------:R-:W-:Y:S01]  /*1590*/  UIADD3 UR4, UPT, UPT, UR4, 0x4840, URZ ;  /* 0x0000484004047890 */ /* 0x000fe2000fffe0ff */
[----:B------:R-:W-:Y:S03]  /*15a0*/  BSSY.RECONVERGENT B0, `(.L_x_20) ;  /* 0x000001d000007945 */ /* 0x000fe60003800200 */
[----:B------:R-:W-:Y:S01]  /*15b0*/  BAR.SYNC.DEFER_BLOCKING 0x0 ;  /* 0x0000000000007b1d */ /* 0x000fe20000010000 */
[----:B------:R-:W-:-:S07]  /*15c0*/  ISETP.GT.U32.AND P3, PT, R0, 0x20, PT ;  /* 0x000000200000780c */ /* 0x000fce0003f64070 */
[----:B------:R-:W0:Y:S08]  /*15d0*/  S2UR UR5, SR_CgaCtaId ;  /* 0x00000000000579c3 */ /* 0x000e300000008800 */
[----:B------:R-:W1:Y:S01]  /*15e0*/  LDC R5, c[0x0][0x3a0] ;  /* 0x0000e800ff057b82 */ /* 0x000e620000000800 */
[C---:B-----5:R-:W-:Y:S02]  /*15f0*/  ISETP.NE.AND P0, PT, R2.reuse, 0x2, PT ;  /* 0x000000020200780c */ /* 0x060fe40003f05270 */
[----:B------:R-:W-:Y:S01]  /*1600*/  ISETP.NE.AND P1, PT, R2, 0x1, PT ;  /* 0x000000010200780c */ /* 0x000fe20003f25270 */
[----:B------:R-:W-:Y:S01]  /*1610*/  IMAD.MOV.U32 R2, RZ, RZ, RZ ;  /* 0x000000ffff027224 */ /* 0x000fe200078e00ff */
[----:B------:R-:W-:-:S04]  /*1620*/  SEL R4, R4, 0x14, !P0 ;  /* 0x0000001404047807 */ /* 0x000fc80004000000 */
[----:B------:R-:W-:Y:S01]  /*1630*/  SEL R4, R4, 0x40, P1 ;  /* 0x0000004004047807 */ /* 0x000fe20000800000 */
[----:B0-----:R-:W-:Y:S01]  /*1640*/  ULEA UR4, UR5, UR4, 0x18 ;  /* 0x0000000405047291 */ /* 0x001fe2000f8ec0ff */
[----:B-1----:R-:W-:-:S05]  /*1650*/  ISETP.NE.AND P0, PT, R5, 0x5, PT ;  /* 0x000000050500780c */ /* 0x002fca0003f05270 */
[----:B------:R-:W-:Y:S02]  /*1660*/  LEA R5, R0, UR4, 0x8 ;  /* 0x0000000400057c11 */ /* 0x000fe4000f8e40ff */
[----:B------:R-:W-:Y:S01]  /*1670*/  SEL R4, R4, RZ, P0 ;  /* 0x000000ff04047207 */ /* 0x000fe20000000000 */
[----:B------:R-:W-:Y:S06]  /*1680*/  @P2 BRA `(.L_x_21) ;  /* 0x0000000000382947 */ /* 0x000fec0003800000 */
[C---:B------:R-:W-:Y:S01]  /*1690*/  LEA R2, R0.reuse, R3, 0x1 ;  /* 0x0000000300027211 */ /* 0x040fe200078e08ff */
[----:B----4-:R-:W-:Y:S01]  /*16a0*/  IMAD R6, R0, 0x2, R3 ;  /* 0x0000000200067824 */ /* 0x010fe200078e0203 */
[----:B------:R-:W0:Y:S02]  /*16b0*/  LDC R7, c[0x3][R4] ;  /* 0x00c0000004077b82 */ /* 0x000e240000000800 */
[----:B------:R-:W-:Y:S02]  /*16c0*/  SHF.L.U32 R2, R2, 0x2, RZ ;  /* 0x0000000202027819 */ /* 0x000fe400000006ff */
[----:B------:R-:W-:Y:S02]  /*16d0*/  LEA R6, R6, 0x4, 0x2 ;  /* 0x0000000406067811 */ /* 0x000fe400078e10ff */
[----:B------:R-:W-:Y:S02]  /*16e0*/  LOP3.LUT R2, R2, 0x7c, RZ, 0xc0, !PT ;  /* 0x0000007c02027812 */ /* 0x000fe400078ec0ff */
[----:B------:R-:W-:Y:S01]  /*16f0*/  LOP3.LUT R8, R6, 0x7c, RZ, 0xc0, !PT ;  /* 0x0000007c06087812 */ /* 0x000fe200078ec0ff */
[----:B------:R-:W1:Y:S02]  /*1700*/  LDC R10, c[0x3][R4+0x4] ;  /* 0x00c00100040a7b82 */ /* 0x000e640000000800 */
[C---:B------:R-:W-:Y:S01]  /*1710*/  IMAD.IADD R6, R5.reuse, 0x1, R2 ;  /* 0x0000000105067824 */ /* 0x040fe200078e0202 */
[----:B------:R-:W-:-:S04]  /*1720*/  IADD3 R8, PT, PT, R5, R8, RZ ;  /* 0x0000000805087210 */ /* 0x000fc80007ffe0ff */
[----:B------:R-:W0:Y:S04]  /*1730*/  LDS R2, [R6] ;  /* 0x0000000006027984 */ /* 0x000e280000000800 */
[----:B------:R-:W1:Y:S01]  /*1740*/  LDS R9, [R8+0x80] ;  /* 0x0000800008097984 */ /* 0x000e620000000800 */
[----:B0-----:R-:W-:-:S04]  /*1750*/  FFMA R2, R2, R7, RZ ;  /* 0x0000000702027223 */ /* 0x001fc800000000ff */
[----:B-1----:R-:W-:-:S07]  /*1760*/  FFMA R2, R9, R10, R2 ;  /* 0x0000000a09027223 */ /* 0x002fce0000000002 */
.L_x_21:
[----:B------:R-:W-:Y:S05]  /*1770*/  BSYNC.RECONVERGENT B0 ;  /* 0x0000000000007941 */ /* 0x000fea0003800200 */
.L_x_20:
[----:B------:R-:W-:Y:S04]  /*1780*/  BSSY.RECONVERGENT B0, `(.L_x_22) ;  /* 0x0000010000007945 */ /* 0x000fe80003800200 */
[----:B------:R-:W-:Y:S05]  /*1790*/  @P3 BRA `(.L_x_23) ;  /* 0x0000000000383947 */ /* 0x000fea0003800000 */
[C---:B----4-:R-:W-:Y:S01]  /*17a0*/  IMAD R6, R0.reuse, 0x2, R3 ;  /* 0x0000000200067824 */ /* 0x050fe200078e0203 */
[----:B------:R-:W-:Y:S01]  /*17b0*/  LEA R7, R0, R3, 0x1 ;  /* 0x0000000300077211 */ /* 0x000fe200078e08ff */
[----:B------:R-:W0:Y:S03]  /*17c0*/  LDC R10, c[0x3][R4+0xc] ;  /* 0x00c00300040a7b82 */ /* 0x000e260000000800 */
[----:B------:R-:W-:Y:S02]  /*17d0*/  LEA R6, R6, 0x8, 0x2 ;  /* 0x0000000806067811 */ /* 0x000fe400078e10ff */
[----:B------:R-:W-:Y:S02]  /*17e0*/  LEA R7, R7, 0xc, 0x2 ;  /* 0x0000000c07077811 */ /* 0x000fe400078e10ff */
[----:B------:R-:W-:Y:S02]  /*17f0*/  LOP3.LUT R6, R6, 0x7c, RZ, 0xc0, !PT ;  /* 0x0000007c06067812 */ /* 0x000fe400078ec0ff */
[----:B------:R-:W-:-:S03]  /*1800*/  LOP3.LUT R8, R7, 0x7c, RZ, 0xc0, !PT ;  /* 0x0000007c07087812 */ /* 0x000fc600078ec0ff */
[C---:B------:R-:W-:Y:S01]  /*1810*/  IMAD.IADD R6, R5.reuse, 0x1, R6 ;  /* 0x0000000105067824 */ /* 0x040fe200078e0206 */
[----:B------:R-:W-:Y:S02]  /*1820*/  IADD3 R9, PT, PT, R5, R8, RZ ;  /* 0x0000000805097210 */ /* 0x000fe40007ffe0ff */
[----:B------:R-:W1:Y:S02]  /*1830*/  LDC R8, c[0x3][R4+0x8] ;  /* 0x00c0020004087b82 */ /* 0x000e640000000800 */
[----:B------:R-:W1:Y:S04]  /*1840*/  LDS R7, [R6+0x100] ;  /* 0x0001000006077984 */ /* 0x000e680000000800 */
[----:B------:R-:W0:Y:S01]  /*1850*/  LDS R9, [R9+0x180] ;  /* 0x0001800009097984 */ /* 0x000e220000000800 */
[----:B-1----:R-:W-:-:S04]  /*1860*/  FFMA R2, R7, R8, R2 ;  /* 0x0000000807027223 */ /* 0x002fc80000000002 */
[----:B0-----:R-:W-:-:S07]  /*1870*/  FFMA R2, R9, R10, R2 ;  /* 0x0000000a09027223 */ /* 0x001fce0000000002 */
.L_x_23:
[----:B------:R-:W-:Y:S05]  /*1880*/  BSYNC.RECONVERGENT B0 ;  /* 0x0000000000007941 */ /* 0x000fea0003800200 */
.L_x_22:
[----:B------:R-:W0:Y:S01]  /*1890*/  LDCU UR4, c[0x0][0x39c] ;  /* 0x00007380ff0477ac */ /* 0x000e220008000800 */
[----:B------:R-:W-:Y:S01]  /*18a0*/  ISETP.GT.U32.AND P0, PT, R0, 0x1f, PT ;  /* 0x0000001f0000780c */ /* 0x000fe20003f04070 */
[----:B0-----:R-:W-:-:S04]  /*18b0*/  UIADD3 UR4, UPT, UPT, UR4, -0x4, URZ ;  /* 0xfffffffc04047890 */ /* 0x001fc8000fffe0ff */
[----:B------:R-:W-:-:S04]  /*18c0*/  ULEA.HI UR5, UR4, UR4, URZ, 0x1 ;  /* 0x0000000404057291 */ /* 0x000fc8000f8f08ff */
[----:B------:R-:W-:-:S06]  /*18d0*/  USHF.R.S32.HI UR5, URZ, 0x1, UR5 ;  /* 0x00000001ff057899 */ /* 0x000fcc0008011405 */
[----:B------:R-:W-:-:S13]  /*18e0*/  ISETP.GE.AND P1, PT, R21, UR5, PT ;  /* 0x0000000515007c0c */ /* 0x000fda000bf26270 */
[----:B------:R-:W-:Y:S05]  /*18f0*/  @P1 EXIT ;  /* 0x000000000000194d */ /* 0x000fea0003800000 */
[----:B------:R-:W-:Y:S01]  /*1900*/  @!P0 IMAD R0, R0, 0x2, R3 ;  /* 0x0000000200008824 */ /* 0x000fe200078e0203 */
[----:B------:R-:W0:Y:S01]  /*1910*/  LDCU UR5, c[0x0][0x398] ;  /* 0x00007300ff0577ac */ /* 0x000e220008000800 */
[----:B----4-:R1:W4:Y:S03]  /*1920*/  @!P0 LDC R6, c[0x3][R4+0x10] ;  /* 0x00c0040004068b82 */ /* 0x0103260000000800 */
[----:B------:R-:W-:-:S04]  /*1930*/  @!P0 LEA R0, R0, 0x10, 0x2 ;  /* 0x0000001000008811 */ /* 0x000fc800078e10ff */
[----:B------:R-:W-:-:S04]  /*1940*/  @!P0 LOP3.LUT R0, R0, 0x7c, RZ, 0xc0, !PT ;  /* 0x0000007c00008812 */ /* 0x000fc800078ec0ff */
[----:B------:R-:W-:-:S05]  /*1950*/  @!P0 IADD3 R0, PT, PT, R5, R0, RZ ;  /* 0x0000000005008210 */ /* 0x000fca0007ffe0ff */
[----:B------:R1:W1:Y:S01]  /*1960*/  @!P0 LDS R3, [R0+0x200] ;  /* 0x0002000000038984 */ /* 0x0002620000000800 */
[----:B0-----:R-:W-:-:S04]  /*1970*/  UIADD3 UR5, UPT, UPT, UR5, -0x4, URZ ;  /* 0xfffffffc05057890 */ /* 0x001fc8000fffe0ff */
[----:B------:R-:W-:-:S04]  /*1980*/  ULEA.HI UR5, UR5, UR5, URZ, 0x1 ;  /* 0x0000000505057291 */ /* 0x000fc8000f8f08ff */
[----:B------:R-:W-:-:S06]  /*1990*/  USHF.R.S32.HI UR5, URZ, 0x1, UR5 ;  /* 0x00000001ff057899 */ /* 0x000fcc0008011405 */
[----:B------:R-:W-:-:S13]  /*19a0*/  ISETP.GE.AND P1, PT, R20, UR5, PT ;  /* 0x0000000514007c0c */ /* 0x000fda000bf26270 */
[----:B------:R-:W-:Y:S05]  /*19b0*/  @P1 EXIT ;  /* 0x000000000000194d */ /* 0x000fea0003800000 */
[----:B-1----:R-:W0:Y:S01]  /*19c0*/  LDC.64 R4, c[0x0][0x390] ;  /* 0x0000e400ff047b82 */ /* 0x002e220000000a00 */
[----:B------:R-:W-:Y:S02]  /*19d0*/  IMAD R20, R20, UR4, RZ ;  /* 0x0000000414147c24 */ /* 0x000fe4000f8e02ff */
[----:B----4-:R-:W-:-:S03]  /*19e0*/  @!P0 FFMA R2, R3, R6, R2 ;  /* 0x0000000603028223 */ /* 0x010fc60000000002 */
[----:B------:R-:W-:-:S04]  /*19f0*/  LEA.HI R20, R20, R20, RZ, 0x1 ;  /* 0x0000001414147211 */ /* 0x000fc800078f08ff */
[----:B------:R-:W-:-:S05]  /*1a00*/  LEA.HI.SX32 R21, R20, R21, 0x1f ;  /* 0x0000001514157211 */ /* 0x000fca00078ffaff */
[----:B0-----:R-:W-:-:S05]  /*1a10*/  IMAD.WIDE R4, R21, 0x4, R4 ;  /* 0x0000000415047825 */ /* 0x001fca00078e0204 */
[----:B------:R-:W-:Y:S01]  /*1a20*/  STG.E desc[UR6][R4.64], R2 ;  /* 0x0000000204007986 */ /* 0x000fe2000c101906 */
[----:B------:R-:W-:Y:S05]  /*1a30*/  EXIT ;  /* 0x000000000000794d */ /* 0x000fea0003800000 */
.L_x_24:
[----:B------:R-:W-:-:S00]  /*1a40*/  BRA `(.L_x_24) ;  /* 0xfffffffc00fc7947 */ /* 0x000fc0000383ffff */
[----:B------:R-:W-:-:S00]  /*1a50*/  NOP ;  /* 0x0000000000007918 */ /* 0x000fc00000000000 */
        /* <DEDUP_REMOVED lines=10> */
.L_x_25:


//--------------------- .nv.shared._Z19convolution1DKernelILi2ELi2EEvPfiiS0_iii --------------------------
	.section	.nv.shared._Z19convolution1DKernelILi2ELi2EEvPfiiS0_iii,"aw",@nobits
	.sectionflags	@""
	.align	4
.nv.shared._Z19convolution1DKernelILi2ELi2EEvPfiiS0_iii:
	.zero		28224


//--------------------- .nv.shared.reserved.0     --------------------------
	.section	.nv.shared.reserved.0,"aw",@nobits
	.weak		__nv_reservedSMEM_offset_0_alias
	.size		__nv_reservedSMEM_offset_0_alias, 0, 64
	.other		__nv_reservedSMEM_offset_0_alias,@"STO_CUDA_RESERVED_SHARED STV_DEFAULT"
__nv_reservedSMEM_offset_0_alias:
	.zero		0
	.zero		64


//--------------------- .nv.constant0._Z19convolution1DKernelILi2ELi2EEvPfiiS0_iii --------------------------
	.section	.nv.constant0._Z19convolution1DKernelILi2ELi2EEvPfiiS0_iii,"a",@progbits
	.sectionflags	@""
	.align	4
.nv.constant0._Z19convolution1DKernelILi2ELi2EEvPfiiS0_iii:
	.zero		932


//--------------------- SYMBOLS --------------------------

	.type		.nv.reservedSmem.offset0,@object
	.size		.nv.reservedSmem.offset0,0x4
	.type		.nv.reservedSmem.cap,@object
	.size		.nv.reservedSmem.cap,0x4
